	.target	sm_100a

	.elftype	@"ET_EXEC"


//--------------------- .note.nv.tkinfo           --------------------------
	.section	.note.nv.tkinfo,"",@"SHT_NOTE"
	.sectionflags	@"SHF_NOTE_NV_TKINFO"
	.tkinfo
        /*0018*/ 	.word	0x00000002
        /*0030*/ 	.string	""
        /*0030*/ 	.string	"ptxas"
        /*0030*/ 	.string	"Cuda compilation tools, release 13.0, V13.0.88"
        /*0030*/ 	.string	"Build cuda_13.0.r13.0/compiler.36424714_0"
        /*0030*/ 	.string	"-arch sm_100a -m 64 "



//--------------------- .note.nv.cuinfo           --------------------------
	.section	.note.nv.cuinfo,"",@"SHT_NOTE"
	.sectionflags	@"SHF_NOTE_NV_CUINFO"
        /*0018*/ 	.short	0x0002
        /*001a*/ 	.short	0x0064
        /*001c*/ 	.short	0x0082
	.zero		2


//--------------------- .nv.info                  --------------------------
	.section	.nv.info,"",@"SHT_CUDA_INFO"
	.align	4


	//----- nvinfo : EIATTR_REGCOUNT
	.align		4
        /*0000*/ 	.byte	0x04, 0x2f
        /*0002*/ 	.short	(.L_12 - .L_11)
	.align		4
.L_11:
        /*0004*/ 	.word	index@(_ZN7cutlass13device_kernelIN5flash11enable_sm90INS1_16FlashAttnFwdSm90INS1_25CollectiveMainloopFwdSm90ILi2EN4cute5tupleIJNS5_1CILi1EEES8_S8_EEENS6_IJNS7_ILi192EEENS7_ILi128EEENS7_ILi96EEEEEELi96ENS_6half_tEfNS_4arch4Sm90ELb1ELb0ELb0ELb1ELb1ELb1ELb0ELb0ELb1ELb1ELb1ELb0EEENS1_21CollectiveEpilogueFwdINS6_IJSA_SC_SB_EEES9_SE_SG_Li384ELb1ELb1ELb1ELb0EEENS1_36VarlenDynamicPersistentTileSchedulerILi192ELi128ELi384ELi128ELb1ELb1ELb1ELb1ELb1ELb1EEEEEEEEEvNT_6ParamsE)
        /*0008*/ 	.word	0x00000004


	//----- nvinfo : EIATTR_FRAME_SIZE
	.align		4
.L_12:
        /*000c*/ 	.byte	0x04, 0x11
        /*000e*/ 	.short	(.L_14 - .L_13)
	.align		4
.L_13:
        /*0010*/ 	.word	index@(_ZN7cutlass13device_kernelIN5flash11enable_sm90INS1_16FlashAttnFwdSm90INS1_25CollectiveMainloopFwdSm90ILi2EN4cute5tupleIJNS5_1CILi1EEES8_S8_EEENS6_IJNS7_ILi192EEENS7_ILi128EEENS7_ILi96EEEEEELi96ENS_6half_tEfNS_4arch4Sm90ELb1ELb0ELb0ELb1ELb1ELb1ELb0ELb0ELb1ELb1ELb1ELb0EEENS1_21CollectiveEpilogueFwdINS6_IJSA_SC_SB_EEES9_SE_SG_Li384ELb1ELb1ELb1ELb0EEENS1_36VarlenDynamicPersistentTileSchedulerILi192ELi128ELi384ELi128ELb1ELb1ELb1ELb1ELb1ELb1EEEEEEEEEvNT_6ParamsE)
        /*0014*/ 	.word	0x00000000


	//----- nvinfo : EIATTR_REGCOUNT
	.align		4
.L_14:
        /*0018*/ 	.byte	0x04, 0x2f
        /*001a*/ 	.short	(.L_16 - .L_15)
	.align		4
.L_15:
        /*001c*/ 	.word	index@(_ZN7cutlass13device_kernelIN5flash11enable_sm90INS1_16FlashAttnFwdSm90INS1_25CollectiveMainloopFwdSm90ILi2EN4cute5tupleIJNS5_1CILi1EEES8_S8_EEENS6_IJNS7_ILi192EEENS7_ILi128EEENS7_ILi96EEEEEELi96ENS_6half_tEfNS_4arch4Sm90ELb1ELb0ELb0ELb1ELb1ELb0ELb0ELb0ELb1ELb1ELb1ELb0EEENS1_21CollectiveEpilogueFwdINS6_IJSA_SC_SB_EEES9_SE_SG_Li384ELb1ELb1ELb1ELb0EEENS1_36VarlenDynamicPersistentTileSchedulerILi192ELi128ELi384ELi128ELb1ELb1ELb1ELb1ELb1ELb1EEEEEEEEEvNT_6ParamsE)
        /*0020*/ 	.word	0x00000004


	//----- nvinfo : EIATTR_FRAME_SIZE
	.align		4
.L_16:
        /*0024*/ 	.byte	0x04, 0x11
        /*0026*/ 	.short	(.L_18 - .L_17)
	.align		4
.L_17:
        /*0028*/ 	.word	index@(_ZN7cutlass13device_kernelIN5flash11enable_sm90INS1_16FlashAttnFwdSm90INS1_25CollectiveMainloopFwdSm90ILi2EN4cute5tupleIJNS5_1CILi1EEES8_S8_EEENS6_IJNS7_ILi192EEENS7_ILi128EEENS7_ILi96EEEEEELi96ENS_6half_tEfNS_4arch4Sm90ELb1ELb0ELb0ELb1ELb1ELb0ELb0ELb0ELb1ELb1ELb1ELb0EEENS1_21CollectiveEpilogueFwdINS6_IJSA_SC_SB_EEES9_SE_SG_Li384ELb1ELb1ELb1ELb0EEENS1_36VarlenDynamicPersistentTileSchedulerILi192ELi128ELi384ELi128ELb1ELb1ELb1ELb1ELb1ELb1EEEEEEEEEvNT_6ParamsE)
        /*002c*/ 	.word	0x00000000


	//----- nvinfo : EIATTR_REGCOUNT
	.align		4
.L_18:
        /*0030*/ 	.byte	0x04, 0x2f
        /*0032*/ 	.short	(.L_20 - .L_19)
	.align		4
.L_19:
        /*0034*/ 	.word	index@(_ZN7cutlass13device_kernelIN5flash11enable_sm90INS1_16FlashAttnFwdSm90INS1_25CollectiveMainloopFwdSm90ILi2EN4cute5tupleIJNS5_1CILi1EEES8_S8_EEENS6_IJNS7_ILi192EEENS7_ILi128EEENS7_ILi96EEEEEELi96ENS_6half_tEfNS_4arch4Sm90ELb1ELb0ELb0ELb0ELb1ELb0ELb0ELb0ELb1ELb1ELb1ELb0EEENS1_21CollectiveEpilogueFwdINS6_IJSA_SC_SB_EEES9_SE_SG_Li384ELb0ELb1ELb1ELb0EEENS1_19SingleTileSchedulerILb0ELb1ELb1ELi192EEEEEEEEEvNT_6ParamsE)
        /*0038*/ 	.word	0x00000004


	//----- nvinfo : EIATTR_FRAME_SIZE
	.align		4
.L_20:
        /*003c*/ 	.byte	0x04, 0x11
        /*003e*/ 	.short	(.L_22 - .L_21)
	.align		4
.L_21:
        /*0040*/ 	.word	index@(_ZN7cutlass13device_kernelIN5flash11enable_sm90INS1_16FlashAttnFwdSm90INS1_25CollectiveMainloopFwdSm90ILi2EN4cute5tupleIJNS5_1CILi1EEES8_S8_EEENS6_IJNS7_ILi192EEENS7_ILi128EEENS7_ILi96EEEEEELi96ENS_6half_tEfNS_4arch4Sm90ELb1ELb0ELb0ELb0ELb1ELb0ELb0ELb0ELb1ELb1ELb1ELb0EEENS1_21CollectiveEpilogueFwdINS6_IJSA_SC_SB_EEES9_SE_SG_Li384ELb0ELb1ELb1ELb0EEENS1_19SingleTileSchedulerILb0ELb1ELb1ELi192EEEEEEEEEvNT_6ParamsE)
        /*0044*/ 	.word	0x00000000


	//----- nvinfo : EIATTR_REGCOUNT
	.align		4
.L_22:
        /*0048*/ 	.byte	0x04, 0x2f
        /*004a*/ 	.short	(.L_24 - .L_23)
	.align		4
.L_23:
        /*004c*/ 	.word	index@(_ZN7cutlass13device_kernelIN5flash11enable_sm90INS1_16FlashAttnFwdSm90INS1_25CollectiveMainloopFwdSm90ILi2EN4cute5tupleIJNS5_1CILi1EEES8_S8_EEENS6_IJNS7_ILi192EEENS7_ILi128EEENS7_ILi96EEEEEELi96ENS_6half_tEfNS_4arch4Sm90ELb0ELb1ELb0ELb1ELb1ELb1ELb0ELb0ELb1ELb1ELb1ELb0EEENS1_21CollectiveEpilogueFwdINS6_IJSA_SC_SB_EEES9_SE_SG_Li384ELb1ELb1ELb1ELb0EEENS1_36VarlenDynamicPersistentTileSchedulerILi192ELi128ELi384ELi128ELb1ELb1ELb1ELb1ELb0ELb1EEEEEEEEEvNT_6ParamsE)
        /*0050*/ 	.word	0x00000004


	//----- nvinfo : EIATTR_FRAME_SIZE
	.align		4
.L_24:
        /*0054*/ 	.byte	0x04, 0x11
        /*0056*/ 	.short	(.L_26 - .L_25)
	.align		4
.L_25:
        /*0058*/ 	.word	index@(_ZN7cutlass13device_kernelIN5flash11enable_sm90INS1_16FlashAttnFwdSm90INS1_25CollectiveMainloopFwdSm90ILi2EN4cute5tupleIJNS5_1CILi1EEES8_S8_EEENS6_IJNS7_ILi192EEENS7_ILi128EEENS7_ILi96EEEEEELi96ENS_6half_tEfNS_4arch4Sm90ELb0ELb1ELb0ELb1ELb1ELb1ELb0ELb0ELb1ELb1ELb1ELb0EEENS1_21CollectiveEpilogueFwdINS6_IJSA_SC_SB_EEES9_SE_SG_Li384ELb1ELb1ELb1ELb0EEENS1_36VarlenDynamicPersistentTileSchedulerILi192ELi128ELi384ELi128ELb1ELb1ELb1ELb1ELb0ELb1EEEEEEEEEvNT_6ParamsE)
        /*005c*/ 	.word	0x00000000


	//----- nvinfo : EIATTR_REGCOUNT
	.align		4
.L_26:
        /*0060*/ 	.byte	0x04, 0x2f
        /*0062*/ 	.short	(.L_28 - .L_27)
	.align		4
.L_27:
        /*0064*/ 	.word	index@(_ZN7cutlass13device_kernelIN5flash11enable_sm90INS1_16FlashAttnFwdSm90INS1_25CollectiveMainloopFwdSm90ILi2EN4cute5tupleIJNS5_1CILi1EEES8_S8_EEENS6_IJNS7_ILi192EEENS7_ILi128EEENS7_ILi96EEEEEELi96ENS_6half_tEfNS_4arch4Sm90ELb0ELb1ELb0ELb1ELb1ELb0ELb0ELb0ELb1ELb1ELb1ELb0EEENS1_21CollectiveEpilogueFwdINS6_IJSA_SC_SB_EEES9_SE_SG_Li384ELb1ELb1ELb1ELb0EEENS1_36VarlenDynamicPersistentTileSchedulerILi192ELi128ELi384ELi128ELb1ELb1ELb1ELb1ELb0ELb1EEEEEEEEEvNT_6ParamsE)
        /*0068*/ 	.word	0x00000004


	//----- nvinfo : EIATTR_FRAME_SIZE
	.align		4
.L_28:
        /*006c*/ 	.byte	0x04, 0x11
        /*006e*/ 	.short	(.L_30 - .L_29)
	.align		4
.L_29:
        /*0070*/ 	.word	index@(_ZN7cutlass13device_kernelIN5flash11enable_sm90INS1_16FlashAttnFwdSm90INS1_25CollectiveMainloopFwdSm90ILi2EN4cute5tupleIJNS5_1CILi1EEES8_S8_EEENS6_IJNS7_ILi192EEENS7_ILi128EEENS7_ILi96EEEEEELi96ENS_6half_tEfNS_4arch4Sm90ELb0ELb1ELb0ELb1ELb1ELb0ELb0ELb0ELb1ELb1ELb1ELb0EEENS1_21CollectiveEpilogueFwdINS6_IJSA_SC_SB_EEES9_SE_SG_Li384ELb1ELb1ELb1ELb0EEENS1_36VarlenDynamicPersistentTileSchedulerILi192ELi128ELi384ELi128ELb1ELb1ELb1ELb1ELb0ELb1EEEEEEEEEvNT_6ParamsE)
        /*0074*/ 	.word	0x00000000


	//----- nvinfo : EIATTR_REGCOUNT
	.align		4
.L_30:
        /*0078*/ 	.byte	0x04, 0x2f
        /*007a*/ 	.short	(.L_32 - .L_31)
	.align		4
.L_31:
        /*007c*/ 	.word	index@(_ZN7cutlass13device_kernelIN5flash11enable_sm90INS1_16FlashAttnFwdSm90INS1_25CollectiveMainloopFwdSm90ILi2EN4cute5tupleIJNS5_1CILi1EEES8_S8_EEENS6_IJNS7_ILi192EEENS7_ILi128EEENS7_ILi96EEEEEELi96ENS_6half_tEfNS_4arch4Sm90ELb0ELb1ELb0ELb0ELb1ELb0ELb0ELb0ELb1ELb1ELb1ELb0EEENS1_21CollectiveEpilogueFwdINS6_IJSA_SC_SB_EEES9_SE_SG_Li384ELb0ELb1ELb1ELb0EEENS1_19SingleTileSchedulerILb0ELb1ELb1ELi192EEEEEEEEEvNT_6ParamsE)
        /*0080*/ 	.word	0x00000004


	//----- nvinfo : EIATTR_FRAME_SIZE
	.align		4
.L_32:
        /*0084*/ 	.byte	0x04, 0x11
        /*0086*/ 	.short	(.L_34 - .L_33)
	.align		4
.L_33:
        /*0088*/ 	.word	index@(_ZN7cutlass13device_kernelIN5flash11enable_sm90INS1_16FlashAttnFwdSm90INS1_25CollectiveMainloopFwdSm90ILi2EN4cute5tupleIJNS5_1CILi1EEES8_S8_EEENS6_IJNS7_ILi192EEENS7_ILi128EEENS7_ILi96EEEEEELi96ENS_6half_tEfNS_4arch4Sm90ELb0ELb1ELb0ELb0ELb1ELb0ELb0ELb0ELb1ELb1ELb1ELb0EEENS1_21CollectiveEpilogueFwdINS6_IJSA_SC_SB_EEES9_SE_SG_Li384ELb0ELb1ELb1ELb0EEENS1_19SingleTileSchedulerILb0ELb1ELb1ELi192EEEEEEEEEvNT_6ParamsE)
        /*008c*/ 	.word	0x00000000


	//----- nvinfo : EIATTR_REGCOUNT
	.align		4
.L_34:
        /*0090*/ 	.byte	0x04, 0x2f
        /*0092*/ 	.short	(.L_36 - .L_35)
	.align		4
.L_35:
        /*0094*/ 	.word	index@(_ZN7cutlass13device_kernelIN5flash11enable_sm90INS1_16FlashAttnFwdSm90INS1_25CollectiveMainloopFwdSm90ILi2EN4cute5tupleIJNS5_1CILi1EEES8_S8_EEENS6_IJNS7_ILi192EEENS7_ILi128EEENS7_ILi96EEEEEELi96ENS_6half_tEfNS_4arch4Sm90ELb0ELb0ELb0ELb1ELb1ELb1ELb0ELb0ELb1ELb1ELb1ELb0EEENS1_21CollectiveEpilogueFwdINS6_IJSA_SC_SB_EEES9_SE_SG_Li384ELb1ELb1ELb1ELb0EEENS1_36VarlenDynamicPersistentTileSchedulerILi192ELi128ELi384ELi128ELb1ELb1ELb1ELb0ELb1ELb1EEEEEEEEEvNT_6ParamsE)
        /*0098*/ 	.word	0x00000004


	//----- nvinfo : EIATTR_FRAME_SIZE
	.align		4
.L_36:
        /*009c*/ 	.byte	0x04, 0x11
        /*009e*/ 	.short	(.L_38 - .L_37)
	.align		4
.L_37:
        /*00a0*/ 	.word	index@(_ZN7cutlass13device_kernelIN5flash11enable_sm90INS1_16FlashAttnFwdSm90INS1_25CollectiveMainloopFwdSm90ILi2EN4cute5tupleIJNS5_1CILi1EEES8_S8_EEENS6_IJNS7_ILi192EEENS7_ILi128EEENS7_ILi96EEEEEELi96ENS_6half_tEfNS_4arch4Sm90ELb0ELb0ELb0ELb1ELb1ELb1ELb0ELb0ELb1ELb1ELb1ELb0EEENS1_21CollectiveEpilogueFwdINS6_IJSA_SC_SB_EEES9_SE_SG_Li384ELb1ELb1ELb1ELb0EEENS1_36VarlenDynamicPersistentTileSchedulerILi192ELi128ELi384ELi128ELb1ELb1ELb1ELb0ELb1ELb1EEEEEEEEEvNT_6ParamsE)
        /*00a4*/ 	.word	0x00000000


	//----- nvinfo : EIATTR_REGCOUNT
	.align		4
.L_38:
        /*00a8*/ 	.byte	0x04, 0x2f
        /*00aa*/ 	.short	(.L_40 - .L_39)
	.align		4
.L_39:
        /*00ac*/ 	.word	index@(_ZN7cutlass13device_kernelIN5flash11enable_sm90INS1_16FlashAttnFwdSm90INS1_25CollectiveMainloopFwdSm90ILi2EN4cute5tupleIJNS5_1CILi1EEES8_S8_EEENS6_IJNS7_ILi192EEENS7_ILi128EEENS7_ILi96EEEEEELi96ENS_6half_tEfNS_4arch4Sm90ELb0ELb0ELb0ELb1ELb1ELb0ELb0ELb0ELb1ELb1ELb1ELb0EEENS1_21CollectiveEpilogueFwdINS6_IJSA_SC_SB_EEES9_SE_SG_Li384ELb1ELb1ELb1ELb0EEENS1_36VarlenDynamicPersistentTileSchedulerILi192ELi128ELi384ELi128ELb1ELb1ELb1ELb0ELb1ELb1EEEEEEEEEvNT_6ParamsE)
        /*00b0*/ 	.word	0x00000004


	//----- nvinfo : EIATTR_FRAME_SIZE
	.align		4
.L_40:
        /*00b4*/ 	.byte	0x04, 0x11
        /*00b6*/ 	.short	(.L_42 - .L_41)
	.align		4
.L_41:
        /*00b8*/ 	.word	index@(_ZN7cutlass13device_kernelIN5flash11enable_sm90INS1_16FlashAttnFwdSm90INS1_25CollectiveMainloopFwdSm90ILi2EN4cute5tupleIJNS5_1CILi1EEES8_S8_EEENS6_IJNS7_ILi192EEENS7_ILi128EEENS7_ILi96EEEEEELi96ENS_6half_tEfNS_4arch4Sm90ELb0ELb0ELb0ELb1ELb1ELb0ELb0ELb0ELb1ELb1ELb1ELb0EEENS1_21CollectiveEpilogueFwdINS6_IJSA_SC_SB_EEES9_SE_SG_Li384ELb1ELb1ELb1ELb0EEENS1_36VarlenDynamicPersistentTileSchedulerILi192ELi128ELi384ELi128ELb1ELb1ELb1ELb0ELb1ELb1EEEEEEEEEvNT_6ParamsE)
        /*00bc*/ 	.word	0x00000000


	//----- nvinfo : EIATTR_REGCOUNT
	.align		4
.L_42:
        /*00c0*/ 	.byte	0x04, 0x2f
        /*00c2*/ 	.short	(.L_44 - .L_43)
	.align		4
.L_43:
        /*00c4*/ 	.word	index@(_ZN7cutlass13device_kernelIN5flash11enable_sm90INS1_16FlashAttnFwdSm90INS1_25CollectiveMainloopFwdSm90ILi2EN4cute5tupleIJNS5_1CILi1EEES8_S8_EEENS6_IJNS7_ILi192EEENS7_ILi128EEENS7_ILi96EEEEEELi96ENS_6half_tEfNS_4arch4Sm90ELb0ELb0ELb0ELb0ELb1ELb0ELb0ELb0ELb1ELb1ELb1ELb0EEENS1_21CollectiveEpilogueFwdINS6_IJSA_SC_SB_EEES9_SE_SG_Li384ELb0ELb1ELb1ELb0EEENS1_19SingleTileSchedulerILb0ELb1ELb1ELi192EEEEEEEEEvNT_6ParamsE)
        /*00c8*/ 	.word	0x00000004


	//----- nvinfo : EIATTR_FRAME_SIZE
	.align		4
.L_44:
        /*00cc*/ 	.byte	0x04, 0x11
        /*00ce*/ 	.short	(.L_46 - .L_45)
	.align		4
.L_45:
        /*00d0*/ 	.word	index@(_ZN7cutlass13device_kernelIN5flash11enable_sm90INS1_16FlashAttnFwdSm90INS1_25CollectiveMainloopFwdSm90ILi2EN4cute5tupleIJNS5_1CILi1EEES8_S8_EEENS6_IJNS7_ILi192EEENS7_ILi128EEENS7_ILi96EEEEEELi96ENS_6half_tEfNS_4arch4Sm90ELb0ELb0ELb0ELb0ELb1ELb0ELb0ELb0ELb1ELb1ELb1ELb0EEENS1_21CollectiveEpilogueFwdINS6_IJSA_SC_SB_EEES9_SE_SG_Li384ELb0ELb1ELb1ELb0EEENS1_19SingleTileSchedulerILb0ELb1ELb1ELi192EEEEEEEEEvNT_6ParamsE)
        /*00d4*/ 	.word	0x00000000


	//----- nvinfo : EIATTR_MIN_STACK_SIZE
	.align		4
.L_46:
        /*00d8*/ 	.byte	0x04, 0x12
        /*00da*/ 	.short	(.L_48 - .L_47)
	.align		4
.L_47:
        /*00dc*/ 	.word	index@(_ZN7cutlass13device_kernelIN5flash11enable_sm90INS1_16FlashAttnFwdSm90INS1_25CollectiveMainloopFwdSm90ILi2EN4cute5tupleIJNS5_1CILi1EEES8_S8_EEENS6_IJNS7_ILi192EEENS7_ILi128EEENS7_ILi96EEEEEELi96ENS_6half_tEfNS_4arch4Sm90ELb0ELb0ELb0ELb0ELb1ELb0ELb0ELb0ELb1ELb1ELb1ELb0EEENS1_21CollectiveEpilogueFwdINS6_IJSA_SC_SB_EEES9_SE_SG_Li384ELb0ELb1ELb1ELb0EEENS1_19SingleTileSchedulerILb0ELb1ELb1ELi192EEEEEEEEEvNT_6ParamsE)
        /*00e0*/ 	.word	0x00000000


	//----- nvinfo : EIATTR_MIN_STACK_SIZE
	.align		4
.L_48:
        /*00e4*/ 	.byte	0x04, 0x12
        /*00e6*/ 	.short	(.L_50 - .L_49)
	.align		4
.L_49:
        /*00e8*/ 	.word	index@(_ZN7cutlass13device_kernelIN5flash11enable_sm90INS1_16FlashAttnFwdSm90INS1_25CollectiveMainloopFwdSm90ILi2EN4cute5tupleIJNS5_1CILi1EEES8_S8_EEENS6_IJNS7_ILi192EEENS7_ILi128EEENS7_ILi96EEEEEELi96ENS_6half_tEfNS_4arch4Sm90ELb0ELb0ELb0ELb1ELb1ELb0ELb0ELb0ELb1ELb1ELb1ELb0EEENS1_21CollectiveEpilogueFwdINS6_IJSA_SC_SB_EEES9_SE_SG_Li384ELb1ELb1ELb1ELb0EEENS1_36VarlenDynamicPersistentTileSchedulerILi192ELi128ELi384ELi128ELb1ELb1ELb1ELb0ELb1ELb1EEEEEEEEEvNT_6ParamsE)
        /*00ec*/ 	.word	0x00000000


	//----- nvinfo : EIATTR_MIN_STACK_SIZE
	.align		4
.L_50:
        /*00f0*/ 	.byte	0x04, 0x12
        /*00f2*/ 	.short	(.L_52 - .L_51)
	.align		4
.L_51:
        /*00f4*/ 	.word	index@(_ZN7cutlass13device_kernelIN5flash11enable_sm90INS1_16FlashAttnFwdSm90INS1_25CollectiveMainloopFwdSm90ILi2EN4cute5tupleIJNS5_1CILi1EEES8_S8_EEENS6_IJNS7_ILi192EEENS7_ILi128EEENS7_ILi96EEEEEELi96ENS_6half_tEfNS_4arch4Sm90ELb0ELb0ELb0ELb1ELb1ELb1ELb0ELb0ELb1ELb1ELb1ELb0EEENS1_21CollectiveEpilogueFwdINS6_IJSA_SC_SB_EEES9_SE_SG_Li384ELb1ELb1ELb1ELb0EEENS1_36VarlenDynamicPersistentTileSchedulerILi192ELi128ELi384ELi128ELb1ELb1ELb1ELb0ELb1ELb1EEEEEEEEEvNT_6ParamsE)
        /*00f8*/ 	.word	0x00000000


	//----- nvinfo : EIATTR_MIN_STACK_SIZE
	.align		4
.L_52:
        /*00fc*/ 	.byte	0x04, 0x12
        /*00fe*/ 	.short	(.L_54 - .L_53)
	.align		4
.L_53:
        /*0100*/ 	.word	index@(_ZN7cutlass13device_kernelIN5flash11enable_sm90INS1_16FlashAttnFwdSm90INS1_25CollectiveMainloopFwdSm90ILi2EN4cute5tupleIJNS5_1CILi1EEES8_S8_EEENS6_IJNS7_ILi192EEENS7_ILi128EEENS7_ILi96EEEEEELi96ENS_6half_tEfNS_4arch4Sm90ELb0ELb1ELb0ELb0ELb1ELb0ELb0ELb0ELb1ELb1ELb1ELb0EEENS1_21CollectiveEpilogueFwdINS6_IJSA_SC_SB_EEES9_SE_SG_Li384ELb0ELb1ELb1ELb0EEENS1_19SingleTileSchedulerILb0ELb1ELb1ELi192EEEEEEEEEvNT_6ParamsE)
        /*0104*/ 	.word	0x00000000


	//----- nvinfo : EIATTR_MIN_STACK_SIZE
	.align		4
.L_54:
        /*0108*/ 	.byte	0x04, 0x12
        /*010a*/ 	.short	(.L_56 - .L_55)
	.align		4
.L_55:
        /*010c*/ 	.word	index@(_ZN7cutlass13device_kernelIN5flash11enable_sm90INS1_16FlashAttnFwdSm90INS1_25CollectiveMainloopFwdSm90ILi2EN4cute5tupleIJNS5_1CILi1EEES8_S8_EEENS6_IJNS7_ILi192EEENS7_ILi128EEENS7_ILi96EEEEEELi96ENS_6half_tEfNS_4arch4Sm90ELb0ELb1ELb0ELb1ELb1ELb0ELb0ELb0ELb1ELb1ELb1ELb0EEENS1_21CollectiveEpilogueFwdINS6_IJSA_SC_SB_EEES9_SE_SG_Li384ELb1ELb1ELb1ELb0EEENS1_36VarlenDynamicPersistentTileSchedulerILi192ELi128ELi384ELi128ELb1ELb1ELb1ELb1ELb0ELb1EEEEEEEEEvNT_6ParamsE)
        /*0110*/ 	.word	0x00000000


	//----- nvinfo : EIATTR_MIN_STACK_SIZE
	.align		4
.L_56:
        /*0114*/ 	.byte	0x04, 0x12
        /*0116*/ 	.short	(.L_58 - .L_57)
	.align		4
.L_57:
        /*0118*/ 	.word	index@(_ZN7cutlass13device_kernelIN5flash11enable_sm90INS1_16FlashAttnFwdSm90INS1_25CollectiveMainloopFwdSm90ILi2EN4cute5tupleIJNS5_1CILi1EEES8_S8_EEENS6_IJNS7_ILi192EEENS7_ILi128EEENS7_ILi96EEEEEELi96ENS_6half_tEfNS_4arch4Sm90ELb0ELb1ELb0ELb1ELb1ELb1ELb0ELb0ELb1ELb1ELb1ELb0EEENS1_21CollectiveEpilogueFwdINS6_IJSA_SC_SB_EEES9_SE_SG_Li384ELb1ELb1ELb1ELb0EEENS1_36VarlenDynamicPersistentTileSchedulerILi192ELi128ELi384ELi128ELb1ELb1ELb1ELb1ELb0ELb1EEEEEEEEEvNT_6ParamsE)
        /*011c*/ 	.word	0x00000000


	//----- nvinfo : EIATTR_MIN_STACK_SIZE
	.align		4
.L_58:
        /*0120*/ 	.byte	0x04, 0x12
        /*0122*/ 	.short	(.L_60 - .L_59)
	.align		4
.L_59:
        /*0124*/ 	.word	index@(_ZN7cutlass13device_kernelIN5flash11enable_sm90INS1_16FlashAttnFwdSm90INS1_25CollectiveMainloopFwdSm90ILi2EN4cute5tupleIJNS5_1CILi1EEES8_S8_EEENS6_IJNS7_ILi192EEENS7_ILi128EEENS7_ILi96EEEEEELi96ENS_6half_tEfNS_4arch4Sm90ELb1ELb0ELb0ELb0ELb1ELb0ELb0ELb0ELb1ELb1ELb1ELb0EEENS1_21CollectiveEpilogueFwdINS6_IJSA_SC_SB_EEES9_SE_SG_Li384ELb0ELb1ELb1ELb0EEENS1_19SingleTileSchedulerILb0ELb1ELb1ELi192EEEEEEEEEvNT_6ParamsE)
        /*0128*/ 	.word	0x00000000


	//----- nvinfo : EIATTR_MIN_STACK_SIZE
	.align		4
.L_60:
        /*012c*/ 	.byte	0x04, 0x12
        /*012e*/ 	.short	(.L_62 - .L_61)
	.align		4
.L_61:
        /*0130*/ 	.word	index@(_ZN7cutlass13device_kernelIN5flash11enable_sm90INS1_16FlashAttnFwdSm90INS1_25CollectiveMainloopFwdSm90ILi2EN4cute5tupleIJNS5_1CILi1EEES8_S8_EEENS6_IJNS7_ILi192EEENS7_ILi128EEENS7_ILi96EEEEEELi96ENS_6half_tEfNS_4arch4Sm90ELb1ELb0ELb0ELb1ELb1ELb0ELb0ELb0ELb1ELb1ELb1ELb0EEENS1_21CollectiveEpilogueFwdINS6_IJSA_SC_SB_EEES9_SE_SG_Li384ELb1ELb1ELb1ELb0EEENS1_36VarlenDynamicPersistentTileSchedulerILi192ELi128ELi384ELi128ELb1ELb1ELb1ELb1ELb1ELb1EEEEEEEEEvNT_6ParamsE)
        /*0134*/ 	.word	0x00000000


	//----- nvinfo : EIATTR_MIN_STACK_SIZE
	.align		4
.L_62:
        /*0138*/ 	.byte	0x04, 0x12
        /*013a*/ 	.short	(.L_64 - .L_63)
	.align		4
.L_63:
        /*013c*/ 	.word	index@(_ZN7cutlass13device_kernelIN5flash11enable_sm90INS1_16FlashAttnFwdSm90INS1_25CollectiveMainloopFwdSm90ILi2EN4cute5tupleIJNS5_1CILi1EEES8_S8_EEENS6_IJNS7_ILi192EEENS7_ILi128EEENS7_ILi96EEEEEELi96ENS_6half_tEfNS_4arch4Sm90ELb1ELb0ELb0ELb1ELb1ELb1ELb0ELb0ELb1ELb1ELb1ELb0EEENS1_21CollectiveEpilogueFwdINS6_IJSA_SC_SB_EEES9_SE_SG_Li384ELb1ELb1ELb1ELb0EEENS1_36VarlenDynamicPersistentTileSchedulerILi192ELi128ELi384ELi128ELb1ELb1ELb1ELb1ELb1ELb1EEEEEEEEEvNT_6ParamsE)
        /*0140*/ 	.word	0x00000000
.L_64:


//--------------------- .nv.compat                --------------------------
	.section	.nv.compat,"",@"SHT_CUDA_COMPAT_INFO"
	.align	4
        /*0000*/ 	.byte	0x02, 0x09, 0x01, 0x00, 0x02, 0x02, 0x01, 0x00, 0x02, 0x05, 0x05, 0x00, 0x03, 0x07, 0x01, 0x01
        /*0010*/ 	.byte	0x02, 0x03, 0x00, 0x00, 0x02, 0x06, 0x01, 0x00, 0x04, 0x0b, 0x08, 0x00, 0x09, 0x00, 0x00, 0x00
        /*0020*/ 	.byte	0x00, 0x00, 0x00, 0x00


//--------------------- .nv.info._ZN7cutlass13device_kernelIN5flash11enable_sm90INS1_16FlashAttnFwdSm90INS1_25CollectiveMainloopFwdSm90ILi2EN4cute5tupleIJNS5_1CILi1EEES8_S8_EEENS6_IJNS7_ILi192EEENS7_ILi128EEENS7_ILi96EEEEEELi96ENS_6half_tEfNS_4arch4Sm90ELb0ELb0ELb0ELb0ELb1ELb0ELb0ELb0ELb1ELb1ELb1ELb0EEENS1_21CollectiveEpilogueFwdINS6_IJSA_SC_SB_EEES9_SE_SG_Li384ELb0ELb1ELb1ELb0EEENS1_19SingleTileSchedulerILb0ELb1ELb1ELi192EEEEEEEEEvNT_6ParamsE --------------------------
	.section	.nv.info._ZN7cutlass13device_kernelIN5flash11enable_sm90INS1_16FlashAttnFwdSm90INS1_25CollectiveMainloopFwdSm90ILi2EN4cute5tupleIJNS5_1CILi1EEES8_S8_EEENS6_IJNS7_ILi192EEENS7_ILi128EEENS7_ILi96EEEEEELi96ENS_6half_tEfNS_4arch4Sm90ELb0ELb0ELb0ELb0ELb1ELb0ELb0ELb0ELb1ELb1ELb1ELb0EEENS1_21CollectiveEpilogueFwdINS6_IJSA_SC_SB_EEES9_SE_SG_Li384ELb0ELb1ELb1ELb0EEENS1_19SingleTileSchedulerILb0ELb1ELb1ELi192EEEEEEEEEvNT_6ParamsE,"",@"SHT_CUDA_INFO"
	.sectionflags	@""
	.align	4


	//----- nvinfo : EIATTR_CUDA_API_VERSION
	.align		4
        /*0000*/ 	.byte	0x04, 0x37
        /*0002*/ 	.short	(.L_66 - .L_65)
.L_65:
        /*0004*/ 	.word	0x00000082


	//----- nvinfo : EIATTR_KPARAM_INFO
	.align		4
.L_66:
        /*0008*/ 	.byte	0x04, 0x17
        /*000a*/ 	.short	(.L_68 - .L_67)
.L_67:
        /*000c*/ 	.word	0x00000000
        /*0010*/ 	.short	0x0000
        /*0012*/ 	.short	0x0000
        /*0014*/ 	.byte	0x00, 0xf0, 0x01, 0x28


	//----- nvinfo : EIATTR_SPARSE_MMA_MASK
	.align		4
.L_68:
        /*0018*/ 	.byte	0x03, 0x50
        /*001a*/ 	.short	0x0000


	//----- nvinfo : EIATTR_MAXREG_COUNT
	.align		4
        /*001c*/ 	.byte	0x03, 0x1b
        /*001e*/ 	.short	0x0080


	//----- nvinfo : EIATTR_MERCURY_ISA_VERSION
	.align		4
        /*0020*/ 	.byte	0x03, 0x5f
        /*0022*/ 	.short	0x0101


	//----- nvinfo : EIATTR_VRC_CTA_INIT_COUNT
	.align		4
        /*0024*/ 	.byte	0x02, 0x4a
	.zero		1
	.zero		1


	//----- nvinfo : EIATTR_EXIT_INSTR_OFFSETS
	.align		4
        /*0028*/ 	.byte	0x04, 0x1c
        /*002a*/ 	.short	(.L_70 - .L_69)


	//   ....[0]....
.L_69:
        /*002c*/ 	.word	0x00000010


	//----- nvinfo : EIATTR_MAX_THREADS
	.align		4
.L_70:
        /*0030*/ 	.byte	0x04, 0x05
        /*0032*/ 	.short	(.L_72 - .L_71)
.L_71:
        /*0034*/ 	.word	0x00000200
        /*0038*/ 	.word	0x00000001
        /*003c*/ 	.word	0x00000001


	//----- nvinfo : EIATTR_CBANK_PARAM_SIZE
	.align		4
.L_72:
        /*0040*/ 	.byte	0x03, 0x19
        /*0042*/ 	.short	0x0a00


	//----- nvinfo : EIATTR_PARAM_CBANK
	.align		4
        /*0044*/ 	.byte	0x04, 0x0a
        /*0046*/ 	.short	(.L_74 - .L_73)
	.align		4
.L_73:
        /*0048*/ 	.word	index@(.nv.constant0._ZN7cutlass13device_kernelIN5flash11enable_sm90INS1_16FlashAttnFwdSm90INS1_25CollectiveMainloopFwdSm90ILi2EN4cute5tupleIJNS5_1CILi1EEES8_S8_EEENS6_IJNS7_ILi192EEENS7_ILi128EEENS7_ILi96EEEEEELi96ENS_6half_tEfNS_4arch4Sm90ELb0ELb0ELb0ELb0ELb1ELb0ELb0ELb0ELb1ELb1ELb1ELb0EEENS1_21CollectiveEpilogueFwdINS6_IJSA_SC_SB_EEES9_SE_SG_Li384ELb0ELb1ELb1ELb0EEENS1_19SingleTileSchedulerILb0ELb1ELb1ELi192EEEEEEEEEvNT_6ParamsE)
        /*004c*/ 	.short	0x0380
        /*004e*/ 	.short	0x0a00


	//----- nvinfo : EIATTR_SW_WAR
	.align		4
.L_74:
        /*0050*/ 	.byte	0x04, 0x36
        /*0052*/ 	.short	(.L_76 - .L_75)
.L_75:
        /*0054*/ 	.word	0x00000008
.L_76:


//--------------------- .nv.info._ZN7cutlass13device_kernelIN5flash11enable_sm90INS1_16FlashAttnFwdSm90INS1_25CollectiveMainloopFwdSm90ILi2EN4cute5tupleIJNS5_1CILi1EEES8_S8_EEENS6_IJNS7_ILi192EEENS7_ILi128EEENS7_ILi96EEEEEELi96ENS_6half_tEfNS_4arch4Sm90ELb0ELb0ELb0ELb1ELb1ELb0ELb0ELb0ELb1ELb1ELb1ELb0EEENS1_21CollectiveEpilogueFwdINS6_IJSA_SC_SB_EEES9_SE_SG_Li384ELb1ELb1ELb1ELb0EEENS1_36VarlenDynamicPersistentTileSchedulerILi192ELi128ELi384ELi128ELb1ELb1ELb1ELb0ELb1ELb1EEEEEEEEEvNT_6ParamsE --------------------------
	.section	.nv.info._ZN7cutlass13device_kernelIN5flash11enable_sm90INS1_16FlashAttnFwdSm90INS1_25CollectiveMainloopFwdSm90ILi2EN4cute5tupleIJNS5_1CILi1EEES8_S8_EEENS6_IJNS7_ILi192EEENS7_ILi128EEENS7_ILi96EEEEEELi96ENS_6half_tEfNS_4arch4Sm90ELb0ELb0ELb0ELb1ELb1ELb0ELb0ELb0ELb1ELb1ELb1ELb0EEENS1_21CollectiveEpilogueFwdINS6_IJSA_SC_SB_EEES9_SE_SG_Li384ELb1ELb1ELb1ELb0EEENS1_36VarlenDynamicPersistentTileSchedulerILi192ELi128ELi384ELi128ELb1ELb1ELb1ELb0ELb1ELb1EEEEEEEEEvNT_6ParamsE,"",@"SHT_CUDA_INFO"
	.sectionflags	@""
	.align	4


	//----- nvinfo : EIATTR_CUDA_API_VERSION
	.align		4
        /*0000*/ 	.byte	0x04, 0x37
        /*0002*/ 	.short	(.L_78 - .L_77)
.L_77:
        /*0004*/ 	.word	0x00000082


	//----- nvinfo : EIATTR_KPARAM_INFO
	.align		4
.L_78:
        /*0008*/ 	.byte	0x04, 0x17
        /*000a*/ 	.short	(.L_80 - .L_79)
.L_79:
        /*000c*/ 	.word	0x00000000
        /*0010*/ 	.short	0x0000
        /*0012*/ 	.short	0x0000
        /*0014*/ 	.byte	0x00, 0xf0, 0x01, 0x2a


	//----- nvinfo : EIATTR_SPARSE_MMA_MASK
	.align		4
.L_80:
        /*0018*/ 	.byte	0x03, 0x50
        /*001a*/ 	.short	0x0000


	//----- nvinfo : EIATTR_MAXREG_COUNT
	.align		4
        /*001c*/ 	.byte	0x03, 0x1b
        /*001e*/ 	.short	0x0080


	//----- nvinfo : EIATTR_MERCURY_ISA_VERSION
	.align		4
        /*0020*/ 	.byte	0x03, 0x5f
        /*0022*/ 	.short	0x0101


	//----- nvinfo : EIATTR_VRC_CTA_INIT_COUNT
	.align		4
        /*0024*/ 	.byte	0x02, 0x4a
	.zero		1
	.zero		1


	//----- nvinfo : EIATTR_EXIT_INSTR_OFFSETS
	.align		4
        /*0028*/ 	.byte	0x04, 0x1c
        /*002a*/ 	.short	(.L_82 - .L_81)


	//   ....[0]....
.L_81:
        /*002c*/ 	.word	0x00000010


	//----- nvinfo : EIATTR_MAX_THREADS
	.align		4
.L_82:
        /*0030*/ 	.byte	0x04, 0x05
        /*0032*/ 	.short	(.L_84 - .L_83)
.L_83:
        /*0034*/ 	.word	0x00000200
        /*0038*/ 	.word	0x00000001
        /*003c*/ 	.word	0x00000001


	//----- nvinfo : EIATTR_CBANK_PARAM_SIZE
	.align		4
.L_84:
        /*0040*/ 	.byte	0x03, 0x19
        /*0042*/ 	.short	0x0a80


	//----- nvinfo : EIATTR_PARAM_CBANK
	.align		4
        /*0044*/ 	.byte	0x04, 0x0a
        /*0046*/ 	.short	(.L_86 - .L_85)
	.align		4
.L_85:
        /*0048*/ 	.word	index@(.nv.constant0._ZN7cutlass13device_kernelIN5flash11enable_sm90INS1_16FlashAttnFwdSm90INS1_25CollectiveMainloopFwdSm90ILi2EN4cute5tupleIJNS5_1CILi1EEES8_S8_EEENS6_IJNS7_ILi192EEENS7_ILi128EEENS7_ILi96EEEEEELi96ENS_6half_tEfNS_4arch4Sm90ELb0ELb0ELb0ELb1ELb1ELb0ELb0ELb0ELb1ELb1ELb1ELb0EEENS1_21CollectiveEpilogueFwdINS6_IJSA_SC_SB_EEES9_SE_SG_Li384ELb1ELb1ELb1ELb0EEENS1_36VarlenDynamicPersistentTileSchedulerILi192ELi128ELi384ELi128ELb1ELb1ELb1ELb0ELb1ELb1EEEEEEEEEvNT_6ParamsE)
        /*004c*/ 	.short	0x0380
        /*004e*/ 	.short	0x0a80


	//----- nvinfo : EIATTR_SW_WAR
	.align		4
.L_86:
        /*0050*/ 	.byte	0x04, 0x36
        /*0052*/ 	.short	(.L_88 - .L_87)
.L_87:
        /*0054*/ 	.word	0x00000008
.L_88:


//--------------------- .nv.info._ZN7cutlass13device_kernelIN5flash11enable_sm90INS1_16FlashAttnFwdSm90INS1_25CollectiveMainloopFwdSm90ILi2EN4cute5tupleIJNS5_1CILi1EEES8_S8_EEENS6_IJNS7_ILi192EEENS7_ILi128EEENS7_ILi96EEEEEELi96ENS_6half_tEfNS_4arch4Sm90ELb0ELb0ELb0ELb1ELb1ELb1ELb0ELb0ELb1ELb1ELb1ELb0EEENS1_21CollectiveEpilogueFwdINS6_IJSA_SC_SB_EEES9_SE_SG_Li384ELb1ELb1ELb1ELb0EEENS1_36VarlenDynamicPersistentTileSchedulerILi192ELi128ELi384ELi128ELb1ELb1ELb1ELb0ELb1ELb1EEEEEEEEEvNT_6ParamsE --------------------------
	.section	.nv.info._ZN7cutlass13device_kernelIN5flash11enable_sm90INS1_16FlashAttnFwdSm90INS1_25CollectiveMainloopFwdSm90ILi2EN4cute5tupleIJNS5_1CILi1EEES8_S8_EEENS6_IJNS7_ILi192EEENS7_ILi128EEENS7_ILi96EEEEEELi96ENS_6half_tEfNS_4arch4Sm90ELb0ELb0ELb0ELb1ELb1ELb1ELb0ELb0ELb1ELb1ELb1ELb0EEENS1_21CollectiveEpilogueFwdINS6_IJSA_SC_SB_EEES9_SE_SG_Li384ELb1ELb1ELb1ELb0EEENS1_36VarlenDynamicPersistentTileSchedulerILi192ELi128ELi384ELi128ELb1ELb1ELb1ELb0ELb1ELb1EEEEEEEEEvNT_6ParamsE,"",@"SHT_CUDA_INFO"
	.sectionflags	@""
	.align	4


	//----- nvinfo : EIATTR_CUDA_API_VERSION
	.align		4
        /*0000*/ 	.byte	0x04, 0x37
        /*0002*/ 	.short	(.L_90 - .L_89)
.L_89:
        /*0004*/ 	.word	0x00000082


	//----- nvinfo : EIATTR_KPARAM_INFO
	.align		4
.L_90:
        /*0008*/ 	.byte	0x04, 0x17
        /*000a*/ 	.short	(.L_92 - .L_91)
.L_91:
        /*000c*/ 	.word	0x00000000
        /*0010*/ 	.short	0x0000
        /*0012*/ 	.short	0x0000
        /*0014*/ 	.byte	0x00, 0xf0, 0x01, 0x2a


	//----- nvinfo : EIATTR_SPARSE_MMA_MASK
	.align		4
.L_92:
        /*0018*/ 	.byte	0x03, 0x50
        /*001a*/ 	.short	0x0000


	//----- nvinfo : EIATTR_MAXREG_COUNT
	.align		4
        /*001c*/ 	.byte	0x03, 0x1b
        /*001e*/ 	.short	0x0080


	//----- nvinfo : EIATTR_MERCURY_ISA_VERSION
	.align		4
        /*0020*/ 	.byte	0x03, 0x5f
        /*0022*/ 	.short	0x0101


	//----- nvinfo : EIATTR_VRC_CTA_INIT_COUNT
	.align		4
        /*0024*/ 	.byte	0x02, 0x4a
	.zero		1
	.zero		1


	//----- nvinfo : EIATTR_EXIT_INSTR_OFFSETS
	.align		4
        /*0028*/ 	.byte	0x04, 0x1c
        /*002a*/ 	.short	(.L_94 - .L_93)


	//   ....[0]....
.L_93:
        /*002c*/ 	.word	0x00000010


	//----- nvinfo : EIATTR_MAX_THREADS
	.align		4
.L_94:
        /*0030*/ 	.byte	0x04, 0x05
        /*0032*/ 	.short	(.L_96 - .L_95)
.L_95:
        /*0034*/ 	.word	0x00000200
        /*0038*/ 	.word	0x00000001
        /*003c*/ 	.word	0x00000001


	//----- nvinfo : EIATTR_CBANK_PARAM_SIZE
	.align		4
.L_96:
        /*0040*/ 	.byte	0x03, 0x19
        /*0042*/ 	.short	0x0a80


	//----- nvinfo : EIATTR_PARAM_CBANK
	.align		4
        /*0044*/ 	.byte	0x04, 0x0a
        /*0046*/ 	.short	(.L_98 - .L_97)
	.align		4
.L_97:
        /*0048*/ 	.word	index@(.nv.constant0._ZN7cutlass13device_kernelIN5flash11enable_sm90INS1_16FlashAttnFwdSm90INS1_25CollectiveMainloopFwdSm90ILi2EN4cute5tupleIJNS5_1CILi1EEES8_S8_EEENS6_IJNS7_ILi192EEENS7_ILi128EEENS7_ILi96EEEEEELi96ENS_6half_tEfNS_4arch4Sm90ELb0ELb0ELb0ELb1ELb1ELb1ELb0ELb0ELb1ELb1ELb1ELb0EEENS1_21CollectiveEpilogueFwdINS6_IJSA_SC_SB_EEES9_SE_SG_Li384ELb1ELb1ELb1ELb0EEENS1_36VarlenDynamicPersistentTileSchedulerILi192ELi128ELi384ELi128ELb1ELb1ELb1ELb0ELb1ELb1EEEEEEEEEvNT_6ParamsE)
        /*004c*/ 	.short	0x0380
        /*004e*/ 	.short	0x0a80


	//----- nvinfo : EIATTR_SW_WAR
	.align		4
.L_98:
        /*0050*/ 	.byte	0x04, 0x36
        /*0052*/ 	.short	(.L_100 - .L_99)
.L_99:
        /*0054*/ 	.word	0x00000008
.L_100:


//--------------------- .nv.info._ZN7cutlass13device_kernelIN5flash11enable_sm90INS1_16FlashAttnFwdSm90INS1_25CollectiveMainloopFwdSm90ILi2EN4cute5tupleIJNS5_1CILi1EEES8_S8_EEENS6_IJNS7_ILi192EEENS7_ILi128EEENS7_ILi96EEEEEELi96ENS_6half_tEfNS_4arch4Sm90ELb0ELb1ELb0ELb0ELb1ELb0ELb0ELb0ELb1ELb1ELb1ELb0EEENS1_21CollectiveEpilogueFwdINS6_IJSA_SC_SB_EEES9_SE_SG_Li384ELb0ELb1ELb1ELb0EEENS1_19SingleTileSchedulerILb0ELb1ELb1ELi192EEEEEEEEEvNT_6ParamsE --------------------------
	.section	.nv.info._ZN7cutlass13device_kernelIN5flash11enable_sm90INS1_16FlashAttnFwdSm90INS1_25CollectiveMainloopFwdSm90ILi2EN4cute5tupleIJNS5_1CILi1EEES8_S8_EEENS6_IJNS7_ILi192EEENS7_ILi128EEENS7_ILi96EEEEEELi96ENS_6half_tEfNS_4arch4Sm90ELb0ELb1ELb0ELb0ELb1ELb0ELb0ELb0ELb1ELb1ELb1ELb0EEENS1_21CollectiveEpilogueFwdINS6_IJSA_SC_SB_EEES9_SE_SG_Li384ELb0ELb1ELb1ELb0EEENS1_19SingleTileSchedulerILb0ELb1ELb1ELi192EEEEEEEEEvNT_6ParamsE,"",@"SHT_CUDA_INFO"
	.sectionflags	@""
	.align	4


	//----- nvinfo : EIATTR_CUDA_API_VERSION
	.align		4
        /*0000*/ 	.byte	0x04, 0x37
        /*0002*/ 	.short	(.L_102 - .L_101)
.L_101:
        /*0004*/ 	.word	0x00000082


	//----- nvinfo : EIATTR_KPARAM_INFO
	.align		4
.L_102:
        /*0008*/ 	.byte	0x04, 0x17
        /*000a*/ 	.short	(.L_104 - .L_103)
.L_103:
        /*000c*/ 	.word	0x00000000
        /*0010*/ 	.short	0x0000
        /*0012*/ 	.short	0x0000
        /*0014*/ 	.byte	0x00, 0xf0, 0x01, 0x28


	//----- nvinfo : EIATTR_SPARSE_MMA_MASK
	.align		4
.L_104:
        /*0018*/ 	.byte	0x03, 0x50
        /*001a*/ 	.short	0x0000


	//----- nvinfo : EIATTR_MAXREG_COUNT
	.align		4
        /*001c*/ 	.byte	0x03, 0x1b
        /*001e*/ 	.short	0x0080


	//----- nvinfo : EIATTR_MERCURY_ISA_VERSION
	.align		4
        /*0020*/ 	.byte	0x03, 0x5f
        /*0022*/ 	.short	0x0101


	//----- nvinfo : EIATTR_VRC_CTA_INIT_COUNT
	.align		4
        /*0024*/ 	.byte	0x02, 0x4a
	.zero		1
	.zero		1


	//----- nvinfo : EIATTR_EXIT_INSTR_OFFSETS
	.align		4
        /*0028*/ 	.byte	0x04, 0x1c
        /*002a*/ 	.short	(.L_106 - .L_105)


	//   ....[0]....
.L_105:
        /*002c*/ 	.word	0x00000010


	//----- nvinfo : EIATTR_MAX_THREADS
	.align		4
.L_106:
        /*0030*/ 	.byte	0x04, 0x05
        /*0032*/ 	.short	(.L_108 - .L_107)
.L_107:
        /*0034*/ 	.word	0x00000200
        /*0038*/ 	.word	0x00000001
        /*003c*/ 	.word	0x00000001


	//----- nvinfo : EIATTR_CBANK_PARAM_SIZE
	.align		4
.L_108:
        /*0040*/ 	.byte	0x03, 0x19
        /*0042*/ 	.short	0x0a00


	//----- nvinfo : EIATTR_PARAM_CBANK
	.align		4
        /*0044*/ 	.byte	0x04, 0x0a
        /*0046*/ 	.short	(.L_110 - .L_109)
	.align		4
.L_109:
        /*0048*/ 	.word	index@(.nv.constant0._ZN7cutlass13device_kernelIN5flash11enable_sm90INS1_16FlashAttnFwdSm90INS1_25CollectiveMainloopFwdSm90ILi2EN4cute5tupleIJNS5_1CILi1EEES8_S8_EEENS6_IJNS7_ILi192EEENS7_ILi128EEENS7_ILi96EEEEEELi96ENS_6half_tEfNS_4arch4Sm90ELb0ELb1ELb0ELb0ELb1ELb0ELb0ELb0ELb1ELb1ELb1ELb0EEENS1_21CollectiveEpilogueFwdINS6_IJSA_SC_SB_EEES9_SE_SG_Li384ELb0ELb1ELb1ELb0EEENS1_19SingleTileSchedulerILb0ELb1ELb1ELi192EEEEEEEEEvNT_6ParamsE)
        /*004c*/ 	.short	0x0380
        /*004e*/ 	.short	0x0a00


	//----- nvinfo : EIATTR_SW_WAR
	.align		4
.L_110:
        /*0050*/ 	.byte	0x04, 0x36
        /*0052*/ 	.short	(.L_112 - .L_111)
.L_111:
        /*0054*/ 	.word	0x00000008
.L_112:


//--------------------- .nv.info._ZN7cutlass13device_kernelIN5flash11enable_sm90INS1_16FlashAttnFwdSm90INS1_25CollectiveMainloopFwdSm90ILi2EN4cute5tupleIJNS5_1CILi1EEES8_S8_EEENS6_IJNS7_ILi192EEENS7_ILi128EEENS7_ILi96EEEEEELi96ENS_6half_tEfNS_4arch4Sm90ELb0ELb1ELb0ELb1ELb1ELb0ELb0ELb0ELb1ELb1ELb1ELb0EEENS1_21CollectiveEpilogueFwdINS6_IJSA_SC_SB_EEES9_SE_SG_Li384ELb1ELb1ELb1ELb0EEENS1_36VarlenDynamicPersistentTileSchedulerILi192ELi128ELi384ELi128ELb1ELb1ELb1ELb1ELb0ELb1EEEEEEEEEvNT_6ParamsE --------------------------
	.section	.nv.info._ZN7cutlass13device_kernelIN5flash11enable_sm90INS1_16FlashAttnFwdSm90INS1_25CollectiveMainloopFwdSm90ILi2EN4cute5tupleIJNS5_1CILi1EEES8_S8_EEENS6_IJNS7_ILi192EEENS7_ILi128EEENS7_ILi96EEEEEELi96ENS_6half_tEfNS_4arch4Sm90ELb0ELb1ELb0ELb1ELb1ELb0ELb0ELb0ELb1ELb1ELb1ELb0EEENS1_21CollectiveEpilogueFwdINS6_IJSA_SC_SB_EEES9_SE_SG_Li384ELb1ELb1ELb1ELb0EEENS1_36VarlenDynamicPersistentTileSchedulerILi192ELi128ELi384ELi128ELb1ELb1ELb1ELb1ELb0ELb1EEEEEEEEEvNT_6ParamsE,"",@"SHT_CUDA_INFO"
	.sectionflags	@""
	.align	4


	//----- nvinfo : EIATTR_CUDA_API_VERSION
	.align		4
        /*0000*/ 	.byte	0x04, 0x37
        /*0002*/ 	.short	(.L_114 - .L_113)
.L_113:
        /*0004*/ 	.word	0x00000082


	//----- nvinfo : EIATTR_KPARAM_INFO
	.align		4
.L_114:
        /*0008*/ 	.byte	0x04, 0x17
        /*000a*/ 	.short	(.L_116 - .L_115)
.L_115:
        /*000c*/ 	.word	0x00000000
        /*0010*/ 	.short	0x0000
        /*0012*/ 	.short	0x0000
        /*0014*/ 	.byte	0x00, 0xf0, 0x01, 0x2a


	//----- nvinfo : EIATTR_SPARSE_MMA_MASK
	.align		4
.L_116:
        /*0018*/ 	.byte	0x03, 0x50
        /*001a*/ 	.short	0x0000


	//----- nvinfo : EIATTR_MAXREG_COUNT
	.align		4
        /*001c*/ 	.byte	0x03, 0x1b
        /*001e*/ 	.short	0x0080


	//----- nvinfo : EIATTR_MERCURY_ISA_VERSION
	.align		4
        /*0020*/ 	.byte	0x03, 0x5f
        /*0022*/ 	.short	0x0101


	//----- nvinfo : EIATTR_VRC_CTA_INIT_COUNT
	.align		4
        /*0024*/ 	.byte	0x02, 0x4a
	.zero		1
	.zero		1


	//----- nvinfo : EIATTR_EXIT_INSTR_OFFSETS
	.align		4
        /*0028*/ 	.byte	0x04, 0x1c
        /*002a*/ 	.short	(.L_118 - .L_117)


	//   ....[0]....
.L_117:
        /*002c*/ 	.word	0x00000010


	//----- nvinfo : EIATTR_MAX_THREADS
	.align		4
.L_118:
        /*0030*/ 	.byte	0x04, 0x05
        /*0032*/ 	.short	(.L_120 - .L_119)
.L_119:
        /*0034*/ 	.word	0x00000200
        /*0038*/ 	.word	0x00000001
        /*003c*/ 	.word	0x00000001


	//----- nvinfo : EIATTR_CBANK_PARAM_SIZE
	.align		4
.L_120:
        /*0040*/ 	.byte	0x03, 0x19
        /*0042*/ 	.short	0x0a80


	//----- nvinfo : EIATTR_PARAM_CBANK
	.align		4
        /*0044*/ 	.byte	0x04, 0x0a
        /*0046*/ 	.short	(.L_122 - .L_121)
	.align		4
.L_121:
        /*0048*/ 	.word	index@(.nv.constant0._ZN7cutlass13device_kernelIN5flash11enable_sm90INS1_16FlashAttnFwdSm90INS1_25CollectiveMainloopFwdSm90ILi2EN4cute5tupleIJNS5_1CILi1EEES8_S8_EEENS6_IJNS7_ILi192EEENS7_ILi128EEENS7_ILi96EEEEEELi96ENS_6half_tEfNS_4arch4Sm90ELb0ELb1ELb0ELb1ELb1ELb0ELb0ELb0ELb1ELb1ELb1ELb0EEENS1_21CollectiveEpilogueFwdINS6_IJSA_SC_SB_EEES9_SE_SG_Li384ELb1ELb1ELb1ELb0EEENS1_36VarlenDynamicPersistentTileSchedulerILi192ELi128ELi384ELi128ELb1ELb1ELb1ELb1ELb0ELb1EEEEEEEEEvNT_6ParamsE)
        /*004c*/ 	.short	0x0380
        /*004e*/ 	.short	0x0a80


	//----- nvinfo : EIATTR_SW_WAR
	.align		4
.L_122:
        /*0050*/ 	.byte	0x04, 0x36
        /*0052*/ 	.short	(.L_124 - .L_123)
.L_123:
        /*0054*/ 	.word	0x00000008
.L_124:


//--------------------- .nv.info._ZN7cutlass13device_kernelIN5flash11enable_sm90INS1_16FlashAttnFwdSm90INS1_25CollectiveMainloopFwdSm90ILi2EN4cute5tupleIJNS5_1CILi1EEES8_S8_EEENS6_IJNS7_ILi192EEENS7_ILi128EEENS7_ILi96EEEEEELi96ENS_6half_tEfNS_4arch4Sm90ELb0ELb1ELb0ELb1ELb1ELb1ELb0ELb0ELb1ELb1ELb1ELb0EEENS1_21CollectiveEpilogueFwdINS6_IJSA_SC_SB_EEES9_SE_SG_Li384ELb1ELb1ELb1ELb0EEENS1_36VarlenDynamicPersistentTileSchedulerILi192ELi128ELi384ELi128ELb1ELb1ELb1ELb1ELb0ELb1EEEEEEEEEvNT_6ParamsE --------------------------
	.section	.nv.info._ZN7cutlass13device_kernelIN5flash11enable_sm90INS1_16FlashAttnFwdSm90INS1_25CollectiveMainloopFwdSm90ILi2EN4cute5tupleIJNS5_1CILi1EEES8_S8_EEENS6_IJNS7_ILi192EEENS7_ILi128EEENS7_ILi96EEEEEELi96ENS_6half_tEfNS_4arch4Sm90ELb0ELb1ELb0ELb1ELb1ELb1ELb0ELb0ELb1ELb1ELb1ELb0EEENS1_21CollectiveEpilogueFwdINS6_IJSA_SC_SB_EEES9_SE_SG_Li384ELb1ELb1ELb1ELb0EEENS1_36VarlenDynamicPersistentTileSchedulerILi192ELi128ELi384ELi128ELb1ELb1ELb1ELb1ELb0ELb1EEEEEEEEEvNT_6ParamsE,"",@"SHT_CUDA_INFO"
	.sectionflags	@""
	.align	4


	//----- nvinfo : EIATTR_CUDA_API_VERSION
	.align		4
        /*0000*/ 	.byte	0x04, 0x37
        /*0002*/ 	.short	(.L_126 - .L_125)
.L_125:
        /*0004*/ 	.word	0x00000082


	//----- nvinfo : EIATTR_KPARAM_INFO
	.align		4
.L_126:
        /*0008*/ 	.byte	0x04, 0x17
        /*000a*/ 	.short	(.L_128 - .L_127)
.L_127:
        /*000c*/ 	.word	0x00000000
        /*0010*/ 	.short	0x0000
        /*0012*/ 	.short	0x0000
        /*0014*/ 	.byte	0x00, 0xf0, 0x01, 0x2a


	//----- nvinfo : EIATTR_SPARSE_MMA_MASK
	.align		4
.L_128:
        /*0018*/ 	.byte	0x03, 0x50
        /*001a*/ 	.short	0x0000


	//----- nvinfo : EIATTR_MAXREG_COUNT
	.align		4
        /*001c*/ 	.byte	0x03, 0x1b
        /*001e*/ 	.short	0x0080


	//----- nvinfo : EIATTR_MERCURY_ISA_VERSION
	.align		4
        /*0020*/ 	.byte	0x03, 0x5f
        /*0022*/ 	.short	0x0101


	//----- nvinfo : EIATTR_VRC_CTA_INIT_COUNT
	.align		4
        /*0024*/ 	.byte	0x02, 0x4a
	.zero		1
	.zero		1


	//----- nvinfo : EIATTR_EXIT_INSTR_OFFSETS
	.align		4
        /*0028*/ 	.byte	0x04, 0x1c
        /*002a*/ 	.short	(.L_130 - .L_129)


	//   ....[0]....
.L_129:
        /*002c*/ 	.word	0x00000010


	//----- nvinfo : EIATTR_MAX_THREADS
	.align		4
.L_130:
        /*0030*/ 	.byte	0x04, 0x05
        /*0032*/ 	.short	(.L_132 - .L_131)
.L_131:
        /*0034*/ 	.word	0x00000200
        /*0038*/ 	.word	0x00000001
        /*003c*/ 	.word	0x00000001


	//----- nvinfo : EIATTR_CBANK_PARAM_SIZE
	.align		4
.L_132:
        /*0040*/ 	.byte	0x03, 0x19
        /*0042*/ 	.short	0x0a80


	//----- nvinfo : EIATTR_PARAM_CBANK
	.align		4
        /*0044*/ 	.byte	0x04, 0x0a
        /*0046*/ 	.short	(.L_134 - .L_133)
	.align		4
.L_133:
        /*0048*/ 	.word	index@(.nv.constant0._ZN7cutlass13device_kernelIN5flash11enable_sm90INS1_16FlashAttnFwdSm90INS1_25CollectiveMainloopFwdSm90ILi2EN4cute5tupleIJNS5_1CILi1EEES8_S8_EEENS6_IJNS7_ILi192EEENS7_ILi128EEENS7_ILi96EEEEEELi96ENS_6half_tEfNS_4arch4Sm90ELb0ELb1ELb0ELb1ELb1ELb1ELb0ELb0ELb1ELb1ELb1ELb0EEENS1_21CollectiveEpilogueFwdINS6_IJSA_SC_SB_EEES9_SE_SG_Li384ELb1ELb1ELb1ELb0EEENS1_36VarlenDynamicPersistentTileSchedulerILi192ELi128ELi384ELi128ELb1ELb1ELb1ELb1ELb0ELb1EEEEEEEEEvNT_6ParamsE)
        /*004c*/ 	.short	0x0380
        /*004e*/ 	.short	0x0a80


	//----- nvinfo : EIATTR_SW_WAR
	.align		4
.L_134:
        /*0050*/ 	.byte	0x04, 0x36
        /*0052*/ 	.short	(.L_136 - .L_135)
.L_135:
        /*0054*/ 	.word	0x00000008
.L_136:


//--------------------- .nv.info._ZN7cutlass13device_kernelIN5flash11enable_sm90INS1_16FlashAttnFwdSm90INS1_25CollectiveMainloopFwdSm90ILi2EN4cute5tupleIJNS5_1CILi1EEES8_S8_EEENS6_IJNS7_ILi192EEENS7_ILi128EEENS7_ILi96EEEEEELi96ENS_6half_tEfNS_4arch4Sm90ELb1ELb0ELb0ELb0ELb1ELb0ELb0ELb0ELb1ELb1ELb1ELb0EEENS1_21CollectiveEpilogueFwdINS6_IJSA_SC_SB_EEES9_SE_SG_Li384ELb0ELb1ELb1ELb0EEENS1_19SingleTileSchedulerILb0ELb1ELb1ELi192EEEEEEEEEvNT_6ParamsE --------------------------
	.section	.nv.info._ZN7cutlass13device_kernelIN5flash11enable_sm90INS1_16FlashAttnFwdSm90INS1_25CollectiveMainloopFwdSm90ILi2EN4cute5tupleIJNS5_1CILi1EEES8_S8_EEENS6_IJNS7_ILi192EEENS7_ILi128EEENS7_ILi96EEEEEELi96ENS_6half_tEfNS_4arch4Sm90ELb1ELb0ELb0ELb0ELb1ELb0ELb0ELb0ELb1ELb1ELb1ELb0EEENS1_21CollectiveEpilogueFwdINS6_IJSA_SC_SB_EEES9_SE_SG_Li384ELb0ELb1ELb1ELb0EEENS1_19SingleTileSchedulerILb0ELb1ELb1ELi192EEEEEEEEEvNT_6ParamsE,"",@"SHT_CUDA_INFO"
	.sectionflags	@""
	.align	4


	//----- nvinfo : EIATTR_CUDA_API_VERSION
	.align		4
        /*0000*/ 	.byte	0x04, 0x37
        /*0002*/ 	.short	(.L_138 - .L_137)
.L_137:
        /*0004*/ 	.word	0x00000082


	//----- nvinfo : EIATTR_KPARAM_INFO
	.align		4
.L_138:
        /*0008*/ 	.byte	0x04, 0x17
        /*000a*/ 	.short	(.L_140 - .L_139)
.L_139:
        /*000c*/ 	.word	0x00000000
        /*0010*/ 	.short	0x0000
        /*0012*/ 	.short	0x0000
        /*0014*/ 	.byte	0x00, 0xf0, 0x01, 0x28


	//----- nvinfo : EIATTR_SPARSE_MMA_MASK
	.align		4
.L_140:
        /*0018*/ 	.byte	0x03, 0x50
        /*001a*/ 	.short	0x0000


	//----- nvinfo : EIATTR_MAXREG_COUNT
	.align		4
        /*001c*/ 	.byte	0x03, 0x1b
        /*001e*/ 	.short	0x0080


	//----- nvinfo : EIATTR_MERCURY_ISA_VERSION
	.align		4
        /*0020*/ 	.byte	0x03, 0x5f
        /*0022*/ 	.short	0x0101


	//----- nvinfo : EIATTR_VRC_CTA_INIT_COUNT
	.align		4
        /*0024*/ 	.byte	0x02, 0x4a
	.zero		1
	.zero		1


	//----- nvinfo : EIATTR_EXIT_INSTR_OFFSETS
	.align		4
        /*0028*/ 	.byte	0x04, 0x1c
        /*002a*/ 	.short	(.L_142 - .L_141)


	//   ....[0]....
.L_141:
        /*002c*/ 	.word	0x00000010


	//----- nvinfo : EIATTR_MAX_THREADS
	.align		4
.L_142:
        /*0030*/ 	.byte	0x04, 0x05
        /*0032*/ 	.short	(.L_144 - .L_143)
.L_143:
        /*0034*/ 	.word	0x00000200
        /*0038*/ 	.word	0x00000001
        /*003c*/ 	.word	0x00000001


	//----- nvinfo : EIATTR_CBANK_PARAM_SIZE
	.align		4
.L_144:
        /*0040*/ 	.byte	0x03, 0x19
        /*0042*/ 	.short	0x0a00


	//----- nvinfo : EIATTR_PARAM_CBANK
	.align		4
        /*0044*/ 	.byte	0x04, 0x0a
        /*0046*/ 	.short	(.L_146 - .L_145)
	.align		4
.L_145:
        /*0048*/ 	.word	index@(.nv.constant0._ZN7cutlass13device_kernelIN5flash11enable_sm90INS1_16FlashAttnFwdSm90INS1_25CollectiveMainloopFwdSm90ILi2EN4cute5tupleIJNS5_1CILi1EEES8_S8_EEENS6_IJNS7_ILi192EEENS7_ILi128EEENS7_ILi96EEEEEELi96ENS_6half_tEfNS_4arch4Sm90ELb1ELb0ELb0ELb0ELb1ELb0ELb0ELb0ELb1ELb1ELb1ELb0EEENS1_21CollectiveEpilogueFwdINS6_IJSA_SC_SB_EEES9_SE_SG_Li384ELb0ELb1ELb1ELb0EEENS1_19SingleTileSchedulerILb0ELb1ELb1ELi192EEEEEEEEEvNT_6ParamsE)
        /*004c*/ 	.short	0x0380
        /*004e*/ 	.short	0x0a00


	//----- nvinfo : EIATTR_SW_WAR
	.align		4
.L_146:
        /*0050*/ 	.byte	0x04, 0x36
        /*0052*/ 	.short	(.L_148 - .L_147)
.L_147:
        /*0054*/ 	.word	0x00000008
.L_148:


//--------------------- .nv.info._ZN7cutlass13device_kernelIN5flash11enable_sm90INS1_16FlashAttnFwdSm90INS1_25CollectiveMainloopFwdSm90ILi2EN4cute5tupleIJNS5_1CILi1EEES8_S8_EEENS6_IJNS7_ILi192EEENS7_ILi128EEENS7_ILi96EEEEEELi96ENS_6half_tEfNS_4arch4Sm90ELb1ELb0ELb0ELb1ELb1ELb0ELb0ELb0ELb1ELb1ELb1ELb0EEENS1_21CollectiveEpilogueFwdINS6_IJSA_SC_SB_EEES9_SE_SG_Li384ELb1ELb1ELb1ELb0EEENS1_36VarlenDynamicPersistentTileSchedulerILi192ELi128ELi384ELi128ELb1ELb1ELb1ELb1ELb1ELb1EEEEEEEEEvNT_6ParamsE --------------------------
	.section	.nv.info._ZN7cutlass13device_kernelIN5flash11enable_sm90INS1_16FlashAttnFwdSm90INS1_25CollectiveMainloopFwdSm90ILi2EN4cute5tupleIJNS5_1CILi1EEES8_S8_EEENS6_IJNS7_ILi192EEENS7_ILi128EEENS7_ILi96EEEEEELi96ENS_6half_tEfNS_4arch4Sm90ELb1ELb0ELb0ELb1ELb1ELb0ELb0ELb0ELb1ELb1ELb1ELb0EEENS1_21CollectiveEpilogueFwdINS6_IJSA_SC_SB_EEES9_SE_SG_Li384ELb1ELb1ELb1ELb0EEENS1_36VarlenDynamicPersistentTileSchedulerILi192ELi128ELi384ELi128ELb1ELb1ELb1ELb1ELb1ELb1EEEEEEEEEvNT_6ParamsE,"",@"SHT_CUDA_INFO"
	.sectionflags	@""
	.align	4


	//----- nvinfo : EIATTR_CUDA_API_VERSION
	.align		4
        /*0000*/ 	.byte	0x04, 0x37
        /*0002*/ 	.short	(.L_150 - .L_149)
.L_149:
        /*0004*/ 	.word	0x00000082


	//----- nvinfo : EIATTR_KPARAM_INFO
	.align		4
.L_150:
        /*0008*/ 	.byte	0x04, 0x17
        /*000a*/ 	.short	(.L_152 - .L_151)
.L_151:
        /*000c*/ 	.word	0x00000000
        /*0010*/ 	.short	0x0000
        /*0012*/ 	.short	0x0000
        /*0014*/ 	.byte	0x00, 0xf0, 0x01, 0x2a


	//----- nvinfo : EIATTR_SPARSE_MMA_MASK
	.align		4
.L_152:
        /*0018*/ 	.byte	0x03, 0x50
        /*001a*/ 	.short	0x0000


	//----- nvinfo : EIATTR_MAXREG_COUNT
	.align		4
        /*001c*/ 	.byte	0x03, 0x1b
        /*001e*/ 	.short	0x0080


	//----- nvinfo : EIATTR_MERCURY_ISA_VERSION
	.align		4
        /*0020*/ 	.byte	0x03, 0x5f
        /*0022*/ 	.short	0x0101


	//----- nvinfo : EIATTR_VRC_CTA_INIT_COUNT
	.align		4
        /*0024*/ 	.byte	0x02, 0x4a
	.zero		1
	.zero		1


	//----- nvinfo : EIATTR_EXIT_INSTR_OFFSETS
	.align		4
        /*0028*/ 	.byte	0x04, 0x1c
        /*002a*/ 	.short	(.L_154 - .L_153)


	//   ....[0]....
.L_153:
        /*002c*/ 	.word	0x00000010


	//----- nvinfo : EIATTR_MAX_THREADS
	.align		4
.L_154:
        /*0030*/ 	.byte	0x04, 0x05
        /*0032*/ 	.short	(.L_156 - .L_155)
.L_155:
        /*0034*/ 	.word	0x00000200
        /*0038*/ 	.word	0x00000001
        /*003c*/ 	.word	0x00000001


	//----- nvinfo : EIATTR_CBANK_PARAM_SIZE
	.align		4
.L_156:
        /*0040*/ 	.byte	0x03, 0x19
        /*0042*/ 	.short	0x0a80


	//----- nvinfo : EIATTR_PARAM_CBANK
	.align		4
        /*0044*/ 	.byte	0x04, 0x0a
        /*0046*/ 	.short	(.L_158 - .L_157)
	.align		4
.L_157:
        /*0048*/ 	.word	index@(.nv.constant0._ZN7cutlass13device_kernelIN5flash11enable_sm90INS1_16FlashAttnFwdSm90INS1_25CollectiveMainloopFwdSm90ILi2EN4cute5tupleIJNS5_1CILi1EEES8_S8_EEENS6_IJNS7_ILi192EEENS7_ILi128EEENS7_ILi96EEEEEELi96ENS_6half_tEfNS_4arch4Sm90ELb1ELb0ELb0ELb1ELb1ELb0ELb0ELb0ELb1ELb1ELb1ELb0EEENS1_21CollectiveEpilogueFwdINS6_IJSA_SC_SB_EEES9_SE_SG_Li384ELb1ELb1ELb1ELb0EEENS1_36VarlenDynamicPersistentTileSchedulerILi192ELi128ELi384ELi128ELb1ELb1ELb1ELb1ELb1ELb1EEEEEEEEEvNT_6ParamsE)
        /*004c*/ 	.short	0x0380
        /*004e*/ 	.short	0x0a80


	//----- nvinfo : EIATTR_SW_WAR
	.align		4
.L_158:
        /*0050*/ 	.byte	0x04, 0x36
        /*0052*/ 	.short	(.L_160 - .L_159)
.L_159:
        /*0054*/ 	.word	0x00000008
.L_160:


//--------------------- .nv.info._ZN7cutlass13device_kernelIN5flash11enable_sm90INS1_16FlashAttnFwdSm90INS1_25CollectiveMainloopFwdSm90ILi2EN4cute5tupleIJNS5_1CILi1EEES8_S8_EEENS6_IJNS7_ILi192EEENS7_ILi128EEENS7_ILi96EEEEEELi96ENS_6half_tEfNS_4arch4Sm90ELb1ELb0ELb0ELb1ELb1ELb1ELb0ELb0ELb1ELb1ELb1ELb0EEENS1_21CollectiveEpilogueFwdINS6_IJSA_SC_SB_EEES9_SE_SG_Li384ELb1ELb1ELb1ELb0EEENS1_36VarlenDynamicPersistentTileSchedulerILi192ELi128ELi384ELi128ELb1ELb1ELb1ELb1ELb1ELb1EEEEEEEEEvNT_6ParamsE --------------------------
	.section	.nv.info._ZN7cutlass13device_kernelIN5flash11enable_sm90INS1_16FlashAttnFwdSm90INS1_25CollectiveMainloopFwdSm90ILi2EN4cute5tupleIJNS5_1CILi1EEES8_S8_EEENS6_IJNS7_ILi192EEENS7_ILi128EEENS7_ILi96EEEEEELi96ENS_6half_tEfNS_4arch4Sm90ELb1ELb0ELb0ELb1ELb1ELb1ELb0ELb0ELb1ELb1ELb1ELb0EEENS1_21CollectiveEpilogueFwdINS6_IJSA_SC_SB_EEES9_SE_SG_Li384ELb1ELb1ELb1ELb0EEENS1_36VarlenDynamicPersistentTileSchedulerILi192ELi128ELi384ELi128ELb1ELb1ELb1ELb1ELb1ELb1EEEEEEEEEvNT_6ParamsE,"",@"SHT_CUDA_INFO"
	.sectionflags	@""
	.align	4


	//----- nvinfo : EIATTR_CUDA_API_VERSION
	.align		4
        /*0000*/ 	.byte	0x04, 0x37
        /*0002*/ 	.short	(.L_162 - .L_161)
.L_161:
        /*0004*/ 	.word	0x00000082


	//----- nvinfo : EIATTR_KPARAM_INFO
	.align		4
.L_162:
        /*0008*/ 	.byte	0x04, 0x17
        /*000a*/ 	.short	(.L_164 - .L_163)
.L_163:
        /*000c*/ 	.word	0x00000000
        /*0010*/ 	.short	0x0000
        /*0012*/ 	.short	0x0000
        /*0014*/ 	.byte	0x00, 0xf0, 0x01, 0x2a


	//----- nvinfo : EIATTR_SPARSE_MMA_MASK
	.align		4
.L_164:
        /*0018*/ 	.byte	0x03, 0x50
        /*001a*/ 	.short	0x0000


	//----- nvinfo : EIATTR_MAXREG_COUNT
	.align		4
        /*001c*/ 	.byte	0x03, 0x1b
        /*001e*/ 	.short	0x0080


	//----- nvinfo : EIATTR_MERCURY_ISA_VERSION
	.align		4
        /*0020*/ 	.byte	0x03, 0x5f
        /*0022*/ 	.short	0x0101


	//----- nvinfo : EIATTR_VRC_CTA_INIT_COUNT
	.align		4
        /*0024*/ 	.byte	0x02, 0x4a
	.zero		1
	.zero		1


	//----- nvinfo : EIATTR_EXIT_INSTR_OFFSETS
	.align		4
        /*0028*/ 	.byte	0x04, 0x1c
        /*002a*/ 	.short	(.L_166 - .L_165)


	//   ....[0]....
.L_165:
        /*002c*/ 	.word	0x00000010


	//----- nvinfo : EIATTR_MAX_THREADS
	.align		4
.L_166:
        /*0030*/ 	.byte	0x04, 0x05
        /*0032*/ 	.short	(.L_168 - .L_167)
.L_167:
        /*0034*/ 	.word	0x00000200
        /*0038*/ 	.word	0x00000001
        /*003c*/ 	.word	0x00000001


	//----- nvinfo : EIATTR_CBANK_PARAM_SIZE
	.align		4
.L_168:
        /*0040*/ 	.byte	0x03, 0x19
        /*0042*/ 	.short	0x0a80


	//----- nvinfo : EIATTR_PARAM_CBANK
	.align		4
        /*0044*/ 	.byte	0x04, 0x0a
        /*0046*/ 	.short	(.L_170 - .L_169)
	.align		4
.L_169:
        /*0048*/ 	.word	index@(.nv.constant0._ZN7cutlass13device_kernelIN5flash11enable_sm90INS1_16FlashAttnFwdSm90INS1_25CollectiveMainloopFwdSm90ILi2EN4cute5tupleIJNS5_1CILi1EEES8_S8_EEENS6_IJNS7_ILi192EEENS7_ILi128EEENS7_ILi96EEEEEELi96ENS_6half_tEfNS_4arch4Sm90ELb1ELb0ELb0ELb1ELb1ELb1ELb0ELb0ELb1ELb1ELb1ELb0EEENS1_21CollectiveEpilogueFwdINS6_IJSA_SC_SB_EEES9_SE_SG_Li384ELb1ELb1ELb1ELb0EEENS1_36VarlenDynamicPersistentTileSchedulerILi192ELi128ELi384ELi128ELb1ELb1ELb1ELb1ELb1ELb1EEEEEEEEEvNT_6ParamsE)
        /*004c*/ 	.short	0x0380
        /*004e*/ 	.short	0x0a80


	//----- nvinfo : EIATTR_SW_WAR
	.align		4
.L_170:
        /*0050*/ 	.byte	0x04, 0x36
        /*0052*/ 	.short	(.L_172 - .L_171)
.L_171:
        /*0054*/ 	.word	0x00000008
.L_172:


//--------------------- .nv.callgraph             --------------------------
	.section	.nv.callgraph,"",@"SHT_CUDA_CALLGRAPH"
	.align	4
	.sectionentsize	8
	.align		4
        /*0000*/ 	.word	0x00000000
	.align		4
        /*0004*/ 	.word	0xffffffff
	.align		4
        /*0008*/ 	.word	0x00000000
	.align		4
        /*000c*/ 	.word	0xfffffffe
	.align		4
        /*0010*/ 	.word	0x00000000
	.align		4
        /*0014*/ 	.word	0xfffffffd
	.align		4
        /*0018*/ 	.word	0x00000000
	.align		4
        /*001c*/ 	.word	0xfffffffc


//--------------------- .nv.constant4             --------------------------
	.section	.nv.constant4,"a",@progbits
	.align	8
	.align		8
.nv.constant4:
        /*0000*/ 	.dword	_ZN77_INTERNAL_7e686fc0_41_flash_fwd_hdim96_fp16_paged_split_sm90_cu_ceb34e2a_39594cuda3std3__45__cpo5beginE
	.align		8
        /*0008*/ 	.dword	_ZN77_INTERNAL_7e686fc0_41_flash_fwd_hdim96_fp16_paged_split_sm90_cu_ceb34e2a_39594cuda3std3__45__cpo3endE
	.align		8
        /*0010*/ 	.dword	_ZN77_INTERNAL_7e686fc0_41_flash_fwd_hdim96_fp16_paged_split_sm90_cu_ceb34e2a_39594cuda3std3__45__cpo6cbeginE
	.align		8
        /*0018*/ 	.dword	_ZN77_INTERNAL_7e686fc0_41_flash_fwd_hdim96_fp16_paged_split_sm90_cu_ceb34e2a_39594cuda3std3__45__cpo4cendE
	.align		8
        /*0020*/ 	.dword	_ZN77_INTERNAL_7e686fc0_41_flash_fwd_hdim96_fp16_paged_split_sm90_cu_ceb34e2a_39594cuda3std3__479_GLOBAL__N__7e686fc0_41_flash_fwd_hdim96_fp16_paged_split_sm90_cu_ceb34e2a_39596ignoreE
	.align		8
        /*0028*/ 	.dword	_ZN77_INTERNAL_7e686fc0_41_flash_fwd_hdim96_fp16_paged_split_sm90_cu_ceb34e2a_39594cuda3std3__419piecewise_constructE
	.align		8
        /*0030*/ 	.dword	_ZN77_INTERNAL_7e686fc0_41_flash_fwd_hdim96_fp16_paged_split_sm90_cu_ceb34e2a_39594cuda3std3__48in_placeE
	.align		8
        /*0038*/ 	.dword	_ZN77_INTERNAL_7e686fc0_41_flash_fwd_hdim96_fp16_paged_split_sm90_cu_ceb34e2a_39594cuda3std6ranges3__45__cpo4swapE
	.align		8
        /*0040*/ 	.dword	_ZN77_INTERNAL_7e686fc0_41_flash_fwd_hdim96_fp16_paged_split_sm90_cu_ceb34e2a_39594cuda3std6ranges3__45__cpo9iter_moveE
	.align		8
        /*0048*/ 	.dword	_ZN77_INTERNAL_7e686fc0_41_flash_fwd_hdim96_fp16_paged_split_sm90_cu_ceb34e2a_39594cute7productE
	.align		8
        /*0050*/ 	.dword	_ZN77_INTERNAL_7e686fc0_41_flash_fwd_hdim96_fp16_paged_split_sm90_cu_ceb34e2a_39594cute1_E


//--------------------- .text._ZN7cutlass13device_kernelIN5flash11enable_sm90INS1_16FlashAttnFwdSm90INS1_25CollectiveMainloopFwdSm90ILi2EN4cute5tupleIJNS5_1CILi1EEES8_S8_EEENS6_IJNS7_ILi192EEENS7_ILi128EEENS7_ILi96EEEEEELi96ENS_6half_tEfNS_4arch4Sm90ELb0ELb0ELb0ELb0ELb1ELb0ELb0ELb0ELb1ELb1ELb1ELb0EEENS1_21CollectiveEpilogueFwdINS6_IJSA_SC_SB_EEES9_SE_SG_Li384ELb0ELb1ELb1ELb0EEENS1_19SingleTileSchedulerILb0ELb1ELb1ELi192EEEEEEEEEvNT_6ParamsE --------------------------
	.section	.text._ZN7cutlass13device_kernelIN5flash11enable_sm90INS1_16FlashAttnFwdSm90INS1_25CollectiveMainloopFwdSm90ILi2EN4cute5tupleIJNS5_1CILi1EEES8_S8_EEENS6_IJNS7_ILi192EEENS7_ILi128EEENS7_ILi96EEEEEELi96ENS_6half_tEfNS_4arch4Sm90ELb0ELb0ELb0ELb0ELb1ELb0ELb0ELb0ELb1ELb1ELb1ELb0EEENS1_21CollectiveEpilogueFwdINS6_IJSA_SC_SB_EEES9_SE_SG_Li384ELb0ELb1ELb1ELb0EEENS1_19SingleTileSchedulerILb0ELb1ELb1ELi192EEEEEEEEEvNT_6ParamsE,"ax",@progbits
	.align	128
.text._ZN7cutlass13device_kernelIN5flash11enable_sm90INS1_16FlashAttnFwdSm90INS1_25CollectiveMainloopFwdSm90ILi2EN4cute5tupleIJNS5_1CILi1EEES8_S8_EEENS6_IJNS7_ILi192EEENS7_ILi128EEENS7_ILi96EEEEEELi96ENS_6half_tEfNS_4arch4Sm90ELb0ELb0ELb0ELb0ELb1ELb0ELb0ELb0ELb1ELb1ELb1ELb0EEENS1_21CollectiveEpilogueFwdINS6_IJSA_SC_SB_EEES9_SE_SG_Li384ELb0ELb1ELb1ELb0EEENS1_19SingleTileSchedulerILb0ELb1ELb1ELi192EEEEEEEEEvNT_6ParamsE:
        .type           _ZN7cutlass13device_kernelIN5flash11enable_sm90INS1_16FlashAttnFwdSm90INS1_25CollectiveMainloopFwdSm90ILi2EN4cute5tupleIJNS5_1CILi1EEES8_S8_EEENS6_IJNS7_ILi192EEENS7_ILi128EEENS7_ILi96EEEEEELi96ENS_6half_tEfNS_4arch4Sm90ELb0ELb0ELb0ELb0ELb1ELb0ELb0ELb0ELb1ELb1ELb1ELb0EEENS1_21CollectiveEpilogueFwdINS6_IJSA_SC_SB_EEES9_SE_SG_Li384ELb0ELb1ELb1ELb0EEENS1_19SingleTileSchedulerILb0ELb1ELb1ELi192EEEEEEEEEvNT_6ParamsE,@function
        .size           _ZN7cutlass13device_kernelIN5flash11enable_sm90INS1_16FlashAttnFwdSm90INS1_25CollectiveMainloopFwdSm90ILi2EN4cute5tupleIJNS5_1CILi1EEES8_S8_EEENS6_IJNS7_ILi192EEENS7_ILi128EEENS7_ILi96EEEEEELi96ENS_6half_tEfNS_4arch4Sm90ELb0ELb0ELb0ELb0ELb1ELb0ELb0ELb0ELb1ELb1ELb1ELb0EEENS1_21CollectiveEpilogueFwdINS6_IJSA_SC_SB_EEES9_SE_SG_Li384ELb0ELb1ELb1ELb0EEENS1_19SingleTileSchedulerILb0ELb1ELb1ELi192EEEEEEEEEvNT_6ParamsE,(.L_x_9 - _ZN7cutlass13device_kernelIN5flash11enable_sm90INS1_16FlashAttnFwdSm90INS1_25CollectiveMainloopFwdSm90ILi2EN4cute5tupleIJNS5_1CILi1EEES8_S8_EEENS6_IJNS7_ILi192EEENS7_ILi128EEENS7_ILi96EEEEEELi96ENS_6half_tEfNS_4arch4Sm90ELb0ELb0ELb0ELb0ELb1ELb0ELb0ELb0ELb1ELb1ELb1ELb0EEENS1_21CollectiveEpilogueFwdINS6_IJSA_SC_SB_EEES9_SE_SG_Li384ELb0ELb1ELb1ELb0EEENS1_19SingleTileSchedulerILb0ELb1ELb1ELi192EEEEEEEEEvNT_6ParamsE)
        .other          _ZN7cutlass13device_kernelIN5flash11enable_sm90INS1_16FlashAttnFwdSm90INS1_25CollectiveMainloopFwdSm90ILi2EN4cute5tupleIJNS5_1CILi1EEES8_S8_EEENS6_IJNS7_ILi192EEENS7_ILi128EEENS7_ILi96EEEEEELi96ENS_6half_tEfNS_4arch4Sm90ELb0ELb0ELb0ELb0ELb1ELb0ELb0ELb0ELb1ELb1ELb1ELb0EEENS1_21CollectiveEpilogueFwdINS6_IJSA_SC_SB_EEES9_SE_SG_Li384ELb0ELb1ELb1ELb0EEENS1_19SingleTileSchedulerILb0ELb1ELb1ELi192EEEEEEEEEvNT_6ParamsE,@"STO_CUDA_ENTRY STV_DEFAULT"
_ZN7cutlass13device_kernelIN5flash11enable_sm90INS1_16FlashAttnFwdSm90INS1_25CollectiveMainloopFwdSm90ILi2EN4cute5tupleIJNS5_1CILi1EEES8_S8_EEENS6_IJNS7_ILi192EEENS7_ILi128EEENS7_ILi96EEEEEELi96ENS_6half_tEfNS_4arch4Sm90ELb0ELb0ELb0ELb0ELb1ELb0ELb0ELb0ELb1ELb1ELb1ELb0EEENS1_21CollectiveEpilogueFwdINS6_IJSA_SC_SB_EEES9_SE_SG_Li384ELb0ELb1ELb1ELb0EEENS1_19SingleTileSchedulerILb0ELb1ELb1ELi192EEEEEEEEEvNT_6ParamsE:
[----:B------:R-:W-:Y:S01]  /*0000*/  LDC R1, c[0x0][0x37c] ;  /* 0x0000df00ff017b82 */ /* 0x000fe20000000800 */
[----:B------:R-:W-:Y:S05]  /*0010*/  EXIT ;  /* 0x000000000000794d */ /* 0x000fea0003800000 */
.L_x_0:
[----:B------:R-:W-:-:S00]  /*0020*/  BRA `(.L_x_0) ;  /* 0xfffffffc00fc7947 */ /* 0x000fc0000383ffff */
[----:B------:R-:W-:-:S00]  /*0030*/  NOP ;  /* 0x0000000000007918 */ /* 0x000fc00000000000 */
        /* <DEDUP_REMOVED lines=12> */
.L_x_9:


//--------------------- .text._ZN7cutlass13device_kernelIN5flash11enable_sm90INS1_16FlashAttnFwdSm90INS1_25CollectiveMainloopFwdSm90ILi2EN4cute5tupleIJNS5_1CILi1EEES8_S8_EEENS6_IJNS7_ILi192EEENS7_ILi128EEENS7_ILi96EEEEEELi96ENS_6half_tEfNS_4arch4Sm90ELb0ELb0ELb0ELb1ELb1ELb0ELb0ELb0ELb1ELb1ELb1ELb0EEENS1_21CollectiveEpilogueFwdINS6_IJSA_SC_SB_EEES9_SE_SG_Li384ELb1ELb1ELb1ELb0EEENS1_36VarlenDynamicPersistentTileSchedulerILi192ELi128ELi384ELi128ELb1ELb1ELb1ELb0ELb1ELb1EEEEEEEEEvNT_6ParamsE --------------------------
	.section	.text._ZN7cutlass13device_kernelIN5flash11enable_sm90INS1_16FlashAttnFwdSm90INS1_25CollectiveMainloopFwdSm90ILi2EN4cute5tupleIJNS5_1CILi1EEES8_S8_EEENS6_IJNS7_ILi192EEENS7_ILi128EEENS7_ILi96EEEEEELi96ENS_6half_tEfNS_4arch4Sm90ELb0ELb0ELb0ELb1ELb1ELb0ELb0ELb0ELb1ELb1ELb1ELb0EEENS1_21CollectiveEpilogueFwdINS6_IJSA_SC_SB_EEES9_SE_SG_Li384ELb1ELb1ELb1ELb0EEENS1_36VarlenDynamicPersistentTileSchedulerILi192ELi128ELi384ELi128ELb1ELb1ELb1ELb0ELb1ELb1EEEEEEEEEvNT_6ParamsE,"ax",@progbits
	.align	128
.text._ZN7cutlass13device_kernelIN5flash11enable_sm90INS1_16FlashAttnFwdSm90INS1_25CollectiveMainloopFwdSm90ILi2EN4cute5tupleIJNS5_1CILi1EEES8_S8_EEENS6_IJNS7_ILi192EEENS7_ILi128EEENS7_ILi96EEEEEELi96ENS_6half_tEfNS_4arch4Sm90ELb0ELb0ELb0ELb1ELb1ELb0ELb0ELb0ELb1ELb1ELb1ELb0EEENS1_21CollectiveEpilogueFwdINS6_IJSA_SC_SB_EEES9_SE_SG_Li384ELb1ELb1ELb1ELb0EEENS1_36VarlenDynamicPersistentTileSchedulerILi192ELi128ELi384ELi128ELb1ELb1ELb1ELb0ELb1ELb1EEEEEEEEEvNT_6ParamsE:
        .type           _ZN7cutlass13device_kernelIN5flash11enable_sm90INS1_16FlashAttnFwdSm90INS1_25CollectiveMainloopFwdSm90ILi2EN4cute5tupleIJNS5_1CILi1EEES8_S8_EEENS6_IJNS7_ILi192EEENS7_ILi128EEENS7_ILi96EEEEEELi96ENS_6half_tEfNS_4arch4Sm90ELb0ELb0ELb0ELb1ELb1ELb0ELb0ELb0ELb1ELb1ELb1ELb0EEENS1_21CollectiveEpilogueFwdINS6_IJSA_SC_SB_EEES9_SE_SG_Li384ELb1ELb1ELb1ELb0EEENS1_36VarlenDynamicPersistentTileSchedulerILi192ELi128ELi384ELi128ELb1ELb1ELb1ELb0ELb1ELb1EEEEEEEEEvNT_6ParamsE,@function
        .size           _ZN7cutlass13device_kernelIN5flash11enable_sm90INS1_16FlashAttnFwdSm90INS1_25CollectiveMainloopFwdSm90ILi2EN4cute5tupleIJNS5_1CILi1EEES8_S8_EEENS6_IJNS7_ILi192EEENS7_ILi128EEENS7_ILi96EEEEEELi96ENS_6half_tEfNS_4arch4Sm90ELb0ELb0ELb0ELb1ELb1ELb0ELb0ELb0ELb1ELb1ELb1ELb0EEENS1_21CollectiveEpilogueFwdINS6_IJSA_SC_SB_EEES9_SE_SG_Li384ELb1ELb1ELb1ELb0EEENS1_36VarlenDynamicPersistentTileSchedulerILi192ELi128ELi384ELi128ELb1ELb1ELb1ELb0ELb1ELb1EEEEEEEEEvNT_6ParamsE,(.L_x_10 - _ZN7cutlass13device_kernelIN5flash11enable_sm90INS1_16FlashAttnFwdSm90INS1_25CollectiveMainloopFwdSm90ILi2EN4cute5tupleIJNS5_1CILi1EEES8_S8_EEENS6_IJNS7_ILi192EEENS7_ILi128EEENS7_ILi96EEEEEELi96ENS_6half_tEfNS_4arch4Sm90ELb0ELb0ELb0ELb1ELb1ELb0ELb0ELb0ELb1ELb1ELb1ELb0EEENS1_21CollectiveEpilogueFwdINS6_IJSA_SC_SB_EEES9_SE_SG_Li384ELb1ELb1ELb1ELb0EEENS1_36VarlenDynamicPersistentTileSchedulerILi192ELi128ELi384ELi128ELb1ELb1ELb1ELb0ELb1ELb1EEEEEEEEEvNT_6ParamsE)
        .other          _ZN7cutlass13device_kernelIN5flash11enable_sm90INS1_16FlashAttnFwdSm90INS1_25CollectiveMainloopFwdSm90ILi2EN4cute5tupleIJNS5_1CILi1EEES8_S8_EEENS6_IJNS7_ILi192EEENS7_ILi128EEENS7_ILi96EEEEEELi96ENS_6half_tEfNS_4arch4Sm90ELb0ELb0ELb0ELb1ELb1ELb0ELb0ELb0ELb1ELb1ELb1ELb0EEENS1_21CollectiveEpilogueFwdINS6_IJSA_SC_SB_EEES9_SE_SG_Li384ELb1ELb1ELb1ELb0EEENS1_36VarlenDynamicPersistentTileSchedulerILi192ELi128ELi384ELi128ELb1ELb1ELb1ELb0ELb1ELb1EEEEEEEEEvNT_6ParamsE,@"STO_CUDA_ENTRY STV_DEFAULT"
_ZN7cutlass13device_kernelIN5flash11enable_sm90INS1_16FlashAttnFwdSm90INS1_25CollectiveMainloopFwdSm90ILi2EN4cute5tupleIJNS5_1CILi1EEES8_S8_EEENS6_IJNS7_ILi192EEENS7_ILi128EEENS7_ILi96EEEEEELi96ENS_6half_tEfNS_4arch4Sm90ELb0ELb0ELb0ELb1ELb1ELb0ELb0ELb0ELb1ELb1ELb1ELb0EEENS1_21CollectiveEpilogueFwdINS6_IJSA_SC_SB_EEES9_SE_SG_Li384ELb1ELb1ELb1ELb0EEENS1_36VarlenDynamicPersistentTileSchedulerILi192ELi128ELi384ELi128ELb1ELb1ELb1ELb0ELb1ELb1EEEEEEEEEvNT_6ParamsE:
[----:B------:R-:W-:Y:S01]  /*0000*/  LDC R1, c[0x0][0x37c] ;  /* 0x0000df00ff017b82 */ /* 0x000fe20000000800 */
[----:B------:R-:W-:Y:S05]  /*0010*/  EXIT ;  /* 0x000000000000794d */ /* 0x000fea0003800000 */
.L_x_1:
        /* <DEDUP_REMOVED lines=14> */
.L_x_10:


//--------------------- .text._ZN7cutlass13device_kernelIN5flash11enable_sm90INS1_16FlashAttnFwdSm90INS1_25CollectiveMainloopFwdSm90ILi2EN4cute5tupleIJNS5_1CILi1EEES8_S8_EEENS6_IJNS7_ILi192EEENS7_ILi128EEENS7_ILi96EEEEEELi96ENS_6half_tEfNS_4arch4Sm90ELb0ELb0ELb0ELb1ELb1ELb1ELb0ELb0ELb1ELb1ELb1ELb0EEENS1_21CollectiveEpilogueFwdINS6_IJSA_SC_SB_EEES9_SE_SG_Li384ELb1ELb1ELb1ELb0EEENS1_36VarlenDynamicPersistentTileSchedulerILi192ELi128ELi384ELi128ELb1ELb1ELb1ELb0ELb1ELb1EEEEEEEEEvNT_6ParamsE --------------------------
	.section	.text._ZN7cutlass13device_kernelIN5flash11enable_sm90INS1_16FlashAttnFwdSm90INS1_25CollectiveMainloopFwdSm90ILi2EN4cute5tupleIJNS5_1CILi1EEES8_S8_EEENS6_IJNS7_ILi192EEENS7_ILi128EEENS7_ILi96EEEEEELi96ENS_6half_tEfNS_4arch4Sm90ELb0ELb0ELb0ELb1ELb1ELb1ELb0ELb0ELb1ELb1ELb1ELb0EEENS1_21CollectiveEpilogueFwdINS6_IJSA_SC_SB_EEES9_SE_SG_Li384ELb1ELb1ELb1ELb0EEENS1_36VarlenDynamicPersistentTileSchedulerILi192ELi128ELi384ELi128ELb1ELb1ELb1ELb0ELb1ELb1EEEEEEEEEvNT_6ParamsE,"ax",@progbits
	.align	128
.text._ZN7cutlass13device_kernelIN5flash11enable_sm90INS1_16FlashAttnFwdSm90INS1_25CollectiveMainloopFwdSm90ILi2EN4cute5tupleIJNS5_1CILi1EEES8_S8_EEENS6_IJNS7_ILi192EEENS7_ILi128EEENS7_ILi96EEEEEELi96ENS_6half_tEfNS_4arch4Sm90ELb0ELb0ELb0ELb1ELb1ELb1ELb0ELb0ELb1ELb1ELb1ELb0EEENS1_21CollectiveEpilogueFwdINS6_IJSA_SC_SB_EEES9_SE_SG_Li384ELb1ELb1ELb1ELb0EEENS1_36VarlenDynamicPersistentTileSchedulerILi192ELi128ELi384ELi128ELb1ELb1ELb1ELb0ELb1ELb1EEEEEEEEEvNT_6ParamsE:
        .type           _ZN7cutlass13device_kernelIN5flash11enable_sm90INS1_16FlashAttnFwdSm90INS1_25CollectiveMainloopFwdSm90ILi2EN4cute5tupleIJNS5_1CILi1EEES8_S8_EEENS6_IJNS7_ILi192EEENS7_ILi128EEENS7_ILi96EEEEEELi96ENS_6half_tEfNS_4arch4Sm90ELb0ELb0ELb0ELb1ELb1ELb1ELb0ELb0ELb1ELb1ELb1ELb0EEENS1_21CollectiveEpilogueFwdINS6_IJSA_SC_SB_EEES9_SE_SG_Li384ELb1ELb1ELb1ELb0EEENS1_36VarlenDynamicPersistentTileSchedulerILi192ELi128ELi384ELi128ELb1ELb1ELb1ELb0ELb1ELb1EEEEEEEEEvNT_6ParamsE,@function
        .size           _ZN7cutlass13device_kernelIN5flash11enable_sm90INS1_16FlashAttnFwdSm90INS1_25CollectiveMainloopFwdSm90ILi2EN4cute5tupleIJNS5_1CILi1EEES8_S8_EEENS6_IJNS7_ILi192EEENS7_ILi128EEENS7_ILi96EEEEEELi96ENS_6half_tEfNS_4arch4Sm90ELb0ELb0ELb0ELb1ELb1ELb1ELb0ELb0ELb1ELb1ELb1ELb0EEENS1_21CollectiveEpilogueFwdINS6_IJSA_SC_SB_EEES9_SE_SG_Li384ELb1ELb1ELb1ELb0EEENS1_36VarlenDynamicPersistentTileSchedulerILi192ELi128ELi384ELi128ELb1ELb1ELb1ELb0ELb1ELb1EEEEEEEEEvNT_6ParamsE,(.L_x_11 - _ZN7cutlass13device_kernelIN5flash11enable_sm90INS1_16FlashAttnFwdSm90INS1_25CollectiveMainloopFwdSm90ILi2EN4cute5tupleIJNS5_1CILi1EEES8_S8_EEENS6_IJNS7_ILi192EEENS7_ILi128EEENS7_ILi96EEEEEELi96ENS_6half_tEfNS_4arch4Sm90ELb0ELb0ELb0ELb1ELb1ELb1ELb0ELb0ELb1ELb1ELb1ELb0EEENS1_21CollectiveEpilogueFwdINS6_IJSA_SC_SB_EEES9_SE_SG_Li384ELb1ELb1ELb1ELb0EEENS1_36VarlenDynamicPersistentTileSchedulerILi192ELi128ELi384ELi128ELb1ELb1ELb1ELb0ELb1ELb1EEEEEEEEEvNT_6ParamsE)
        .other          _ZN7cutlass13device_kernelIN5flash11enable_sm90INS1_16FlashAttnFwdSm90INS1_25CollectiveMainloopFwdSm90ILi2EN4cute5tupleIJNS5_1CILi1EEES8_S8_EEENS6_IJNS7_ILi192EEENS7_ILi128EEENS7_ILi96EEEEEELi96ENS_6half_tEfNS_4arch4Sm90ELb0ELb0ELb0ELb1ELb1ELb1ELb0ELb0ELb1ELb1ELb1ELb0EEENS1_21CollectiveEpilogueFwdINS6_IJSA_SC_SB_EEES9_SE_SG_Li384ELb1ELb1ELb1ELb0EEENS1_36VarlenDynamicPersistentTileSchedulerILi192ELi128ELi384ELi128ELb1ELb1ELb1ELb0ELb1ELb1EEEEEEEEEvNT_6ParamsE,@"STO_CUDA_ENTRY STV_DEFAULT"
_ZN7cutlass13device_kernelIN5flash11enable_sm90INS1_16FlashAttnFwdSm90INS1_25CollectiveMainloopFwdSm90ILi2EN4cute5tupleIJNS5_1CILi1EEES8_S8_EEENS6_IJNS7_ILi192EEENS7_ILi128EEENS7_ILi96EEEEEELi96ENS_6half_tEfNS_4arch4Sm90ELb0ELb0ELb0ELb1ELb1ELb1ELb0ELb0ELb1ELb1ELb1ELb0EEENS1_21CollectiveEpilogueFwdINS6_IJSA_SC_SB_EEES9_SE_SG_Li384ELb1ELb1ELb1ELb0EEENS1_36VarlenDynamicPersistentTileSchedulerILi192ELi128ELi384ELi128ELb1ELb1ELb1ELb0ELb1ELb1EEEEEEEEEvNT_6ParamsE:
[----:B------:R-:W-:Y:S01]  /*0000*/  LDC R1, c[0x0][0x37c] ;  /* 0x0000df00ff017b82 */ /* 0x000fe20000000800 */
[----:B------:R-:W-:Y:S05]  /*0010*/  EXIT ;  /* 0x000000000000794d */ /* 0x000fea0003800000 */
.L_x_2:
        /* <DEDUP_REMOVED lines=14> */
.L_x_11:


//--------------------- .text._ZN7cutlass13device_kernelIN5flash11enable_sm90INS1_16FlashAttnFwdSm90INS1_25CollectiveMainloopFwdSm90ILi2EN4cute5tupleIJNS5_1CILi1EEES8_S8_EEENS6_IJNS7_ILi192EEENS7_ILi128EEENS7_ILi96EEEEEELi96ENS_6half_tEfNS_4arch4Sm90ELb0ELb1ELb0ELb0ELb1ELb0ELb0ELb0ELb1ELb1ELb1ELb0EEENS1_21CollectiveEpilogueFwdINS6_IJSA_SC_SB_EEES9_SE_SG_Li384ELb0ELb1ELb1ELb0EEENS1_19SingleTileSchedulerILb0ELb1ELb1ELi192EEEEEEEEEvNT_6ParamsE --------------------------
	.section	.text._ZN7cutlass13device_kernelIN5flash11enable_sm90INS1_16FlashAttnFwdSm90INS1_25CollectiveMainloopFwdSm90ILi2EN4cute5tupleIJNS5_1CILi1EEES8_S8_EEENS6_IJNS7_ILi192EEENS7_ILi128EEENS7_ILi96EEEEEELi96ENS_6half_tEfNS_4arch4Sm90ELb0ELb1ELb0ELb0ELb1ELb0ELb0ELb0ELb1ELb1ELb1ELb0EEENS1_21CollectiveEpilogueFwdINS6_IJSA_SC_SB_EEES9_SE_SG_Li384ELb0ELb1ELb1ELb0EEENS1_19SingleTileSchedulerILb0ELb1ELb1ELi192EEEEEEEEEvNT_6ParamsE,"ax",@progbits
	.align	128
.text._ZN7cutlass13device_kernelIN5flash11enable_sm90INS1_16FlashAttnFwdSm90INS1_25CollectiveMainloopFwdSm90ILi2EN4cute5tupleIJNS5_1CILi1EEES8_S8_EEENS6_IJNS7_ILi192EEENS7_ILi128EEENS7_ILi96EEEEEELi96ENS_6half_tEfNS_4arch4Sm90ELb0ELb1ELb0ELb0ELb1ELb0ELb0ELb0ELb1ELb1ELb1ELb0EEENS1_21CollectiveEpilogueFwdINS6_IJSA_SC_SB_EEES9_SE_SG_Li384ELb0ELb1ELb1ELb0EEENS1_19SingleTileSchedulerILb0ELb1ELb1ELi192EEEEEEEEEvNT_6ParamsE:
        .type           _ZN7cutlass13device_kernelIN5flash11enable_sm90INS1_16FlashAttnFwdSm90INS1_25CollectiveMainloopFwdSm90ILi2EN4cute5tupleIJNS5_1CILi1EEES8_S8_EEENS6_IJNS7_ILi192EEENS7_ILi128EEENS7_ILi96EEEEEELi96ENS_6half_tEfNS_4arch4Sm90ELb0ELb1ELb0ELb0ELb1ELb0ELb0ELb0ELb1ELb1ELb1ELb0EEENS1_21CollectiveEpilogueFwdINS6_IJSA_SC_SB_EEES9_SE_SG_Li384ELb0ELb1ELb1ELb0EEENS1_19SingleTileSchedulerILb0ELb1ELb1ELi192EEEEEEEEEvNT_6ParamsE,@function
        .size           _ZN7cutlass13device_kernelIN5flash11enable_sm90INS1_16FlashAttnFwdSm90INS1_25CollectiveMainloopFwdSm90ILi2EN4cute5tupleIJNS5_1CILi1EEES8_S8_EEENS6_IJNS7_ILi192EEENS7_ILi128EEENS7_ILi96EEEEEELi96ENS_6half_tEfNS_4arch4Sm90ELb0ELb1ELb0ELb0ELb1ELb0ELb0ELb0ELb1ELb1ELb1ELb0EEENS1_21CollectiveEpilogueFwdINS6_IJSA_SC_SB_EEES9_SE_SG_Li384ELb0ELb1ELb1ELb0EEENS1_19SingleTileSchedulerILb0ELb1ELb1ELi192EEEEEEEEEvNT_6ParamsE,(.L_x_12 - _ZN7cutlass13device_kernelIN5flash11enable_sm90INS1_16FlashAttnFwdSm90INS1_25CollectiveMainloopFwdSm90ILi2EN4cute5tupleIJNS5_1CILi1EEES8_S8_EEENS6_IJNS7_ILi192EEENS7_ILi128EEENS7_ILi96EEEEEELi96ENS_6half_tEfNS_4arch4Sm90ELb0ELb1ELb0ELb0ELb1ELb0ELb0ELb0ELb1ELb1ELb1ELb0EEENS1_21CollectiveEpilogueFwdINS6_IJSA_SC_SB_EEES9_SE_SG_Li384ELb0ELb1ELb1ELb0EEENS1_19SingleTileSchedulerILb0ELb1ELb1ELi192EEEEEEEEEvNT_6ParamsE)
        .other          _ZN7cutlass13device_kernelIN5flash11enable_sm90INS1_16FlashAttnFwdSm90INS1_25CollectiveMainloopFwdSm90ILi2EN4cute5tupleIJNS5_1CILi1EEES8_S8_EEENS6_IJNS7_ILi192EEENS7_ILi128EEENS7_ILi96EEEEEELi96ENS_6half_tEfNS_4arch4Sm90ELb0ELb1ELb0ELb0ELb1ELb0ELb0ELb0ELb1ELb1ELb1ELb0EEENS1_21CollectiveEpilogueFwdINS6_IJSA_SC_SB_EEES9_SE_SG_Li384ELb0ELb1ELb1ELb0EEENS1_19SingleTileSchedulerILb0ELb1ELb1ELi192EEEEEEEEEvNT_6ParamsE,@"STO_CUDA_ENTRY STV_DEFAULT"
_ZN7cutlass13device_kernelIN5flash11enable_sm90INS1_16FlashAttnFwdSm90INS1_25CollectiveMainloopFwdSm90ILi2EN4cute5tupleIJNS5_1CILi1EEES8_S8_EEENS6_IJNS7_ILi192EEENS7_ILi128EEENS7_ILi96EEEEEELi96ENS_6half_tEfNS_4arch4Sm90ELb0ELb1ELb0ELb0ELb1ELb0ELb0ELb0ELb1ELb1ELb1ELb0EEENS1_21CollectiveEpilogueFwdINS6_IJSA_SC_SB_EEES9_SE_SG_Li384ELb0ELb1ELb1ELb0EEENS1_19SingleTileSchedulerILb0ELb1ELb1ELi192EEEEEEEEEvNT_6ParamsE:
[----:B------:R-:W-:Y:S01]  /*0000*/  LDC R1, c[0x0][0x37c] ;  /* 0x0000df00ff017b82 */ /* 0x000fe20000000800 */
[----:B------:R-:W-:Y:S05]  /*0010*/  EXIT ;  /* 0x000000000000794d */ /* 0x000fea0003800000 */
.L_x_3:
        /* <DEDUP_REMOVED lines=14> */
.L_x_12:


//--------------------- .text._ZN7cutlass13device_kernelIN5flash11enable_sm90INS1_16FlashAttnFwdSm90INS1_25CollectiveMainloopFwdSm90ILi2EN4cute5tupleIJNS5_1CILi1EEES8_S8_EEENS6_IJNS7_ILi192EEENS7_ILi128EEENS7_ILi96EEEEEELi96ENS_6half_tEfNS_4arch4Sm90ELb0ELb1ELb0ELb1ELb1ELb0ELb0ELb0ELb1ELb1ELb1ELb0EEENS1_21CollectiveEpilogueFwdINS6_IJSA_SC_SB_EEES9_SE_SG_Li384ELb1ELb1ELb1ELb0EEENS1_36VarlenDynamicPersistentTileSchedulerILi192ELi128ELi384ELi128ELb1ELb1ELb1ELb1ELb0ELb1EEEEEEEEEvNT_6ParamsE --------------------------
	.section	.text._ZN7cutlass13device_kernelIN5flash11enable_sm90INS1_16FlashAttnFwdSm90INS1_25CollectiveMainloopFwdSm90ILi2EN4cute5tupleIJNS5_1CILi1EEES8_S8_EEENS6_IJNS7_ILi192EEENS7_ILi128EEENS7_ILi96EEEEEELi96ENS_6half_tEfNS_4arch4Sm90ELb0ELb1ELb0ELb1ELb1ELb0ELb0ELb0ELb1ELb1ELb1ELb0EEENS1_21CollectiveEpilogueFwdINS6_IJSA_SC_SB_EEES9_SE_SG_Li384ELb1ELb1ELb1ELb0EEENS1_36VarlenDynamicPersistentTileSchedulerILi192ELi128ELi384ELi128ELb1ELb1ELb1ELb1ELb0ELb1EEEEEEEEEvNT_6ParamsE,"ax",@progbits
	.align	128
.text._ZN7cutlass13device_kernelIN5flash11enable_sm90INS1_16FlashAttnFwdSm90INS1_25CollectiveMainloopFwdSm90ILi2EN4cute5tupleIJNS5_1CILi1EEES8_S8_EEENS6_IJNS7_ILi192EEENS7_ILi128EEENS7_ILi96EEEEEELi96ENS_6half_tEfNS_4arch4Sm90ELb0ELb1ELb0ELb1ELb1ELb0ELb0ELb0ELb1ELb1ELb1ELb0EEENS1_21CollectiveEpilogueFwdINS6_IJSA_SC_SB_EEES9_SE_SG_Li384ELb1ELb1ELb1ELb0EEENS1_36VarlenDynamicPersistentTileSchedulerILi192ELi128ELi384ELi128ELb1ELb1ELb1ELb1ELb0ELb1EEEEEEEEEvNT_6ParamsE:
        .type           _ZN7cutlass13device_kernelIN5flash11enable_sm90INS1_16FlashAttnFwdSm90INS1_25CollectiveMainloopFwdSm90ILi2EN4cute5tupleIJNS5_1CILi1EEES8_S8_EEENS6_IJNS7_ILi192EEENS7_ILi128EEENS7_ILi96EEEEEELi96ENS_6half_tEfNS_4arch4Sm90ELb0ELb1ELb0ELb1ELb1ELb0ELb0ELb0ELb1ELb1ELb1ELb0EEENS1_21CollectiveEpilogueFwdINS6_IJSA_SC_SB_EEES9_SE_SG_Li384ELb1ELb1ELb1ELb0EEENS1_36VarlenDynamicPersistentTileSchedulerILi192ELi128ELi384ELi128ELb1ELb1ELb1ELb1ELb0ELb1EEEEEEEEEvNT_6ParamsE,@function
        .size           _ZN7cutlass13device_kernelIN5flash11enable_sm90INS1_16FlashAttnFwdSm90INS1_25CollectiveMainloopFwdSm90ILi2EN4cute5tupleIJNS5_1CILi1EEES8_S8_EEENS6_IJNS7_ILi192EEENS7_ILi128EEENS7_ILi96EEEEEELi96ENS_6half_tEfNS_4arch4Sm90ELb0ELb1ELb0ELb1ELb1ELb0ELb0ELb0ELb1ELb1ELb1ELb0EEENS1_21CollectiveEpilogueFwdINS6_IJSA_SC_SB_EEES9_SE_SG_Li384ELb1ELb1ELb1ELb0EEENS1_36VarlenDynamicPersistentTileSchedulerILi192ELi128ELi384ELi128ELb1ELb1ELb1ELb1ELb0ELb1EEEEEEEEEvNT_6ParamsE,(.L_x_13 - _ZN7cutlass13device_kernelIN5flash11enable_sm90INS1_16FlashAttnFwdSm90INS1_25CollectiveMainloopFwdSm90ILi2EN4cute5tupleIJNS5_1CILi1EEES8_S8_EEENS6_IJNS7_ILi192EEENS7_ILi128EEENS7_ILi96EEEEEELi96ENS_6half_tEfNS_4arch4Sm90ELb0ELb1ELb0ELb1ELb1ELb0ELb0ELb0ELb1ELb1ELb1ELb0EEENS1_21CollectiveEpilogueFwdINS6_IJSA_SC_SB_EEES9_SE_SG_Li384ELb1ELb1ELb1ELb0EEENS1_36VarlenDynamicPersistentTileSchedulerILi192ELi128ELi384ELi128ELb1ELb1ELb1ELb1ELb0ELb1EEEEEEEEEvNT_6ParamsE)
        .other          _ZN7cutlass13device_kernelIN5flash11enable_sm90INS1_16FlashAttnFwdSm90INS1_25CollectiveMainloopFwdSm90ILi2EN4cute5tupleIJNS5_1CILi1EEES8_S8_EEENS6_IJNS7_ILi192EEENS7_ILi128EEENS7_ILi96EEEEEELi96ENS_6half_tEfNS_4arch4Sm90ELb0ELb1ELb0ELb1ELb1ELb0ELb0ELb0ELb1ELb1ELb1ELb0EEENS1_21CollectiveEpilogueFwdINS6_IJSA_SC_SB_EEES9_SE_SG_Li384ELb1ELb1ELb1ELb0EEENS1_36VarlenDynamicPersistentTileSchedulerILi192ELi128ELi384ELi128ELb1ELb1ELb1ELb1ELb0ELb1EEEEEEEEEvNT_6ParamsE,@"STO_CUDA_ENTRY STV_DEFAULT"
_ZN7cutlass13device_kernelIN5flash11enable_sm90INS1_16FlashAttnFwdSm90INS1_25CollectiveMainloopFwdSm90ILi2EN4cute5tupleIJNS5_1CILi1EEES8_S8_EEENS6_IJNS7_ILi192EEENS7_ILi128EEENS7_ILi96EEEEEELi96ENS_6half_tEfNS_4arch4Sm90ELb0ELb1ELb0ELb1ELb1ELb0ELb0ELb0ELb1ELb1ELb1ELb0EEENS1_21CollectiveEpilogueFwdINS6_IJSA_SC_SB_EEES9_SE_SG_Li384ELb1ELb1ELb1ELb0EEENS1_36VarlenDynamicPersistentTileSchedulerILi192ELi128ELi384ELi128ELb1ELb1ELb1ELb1ELb0ELb1EEEEEEEEEvNT_6ParamsE:
[----:B------:R-:W-:Y:S01]  /*0000*/  LDC R1, c[0x0][0x37c] ;  /* 0x0000df00ff017b82 */ /* 0x000fe20000000800 */
[----:B------:R-:W-:Y:S05]  /*0010*/  EXIT ;  /* 0x000000000000794d */ /* 0x000fea0003800000 */
.L_x_4:
        /* <DEDUP_REMOVED lines=14> */
.L_x_13:


//--------------------- .text._ZN7cutlass13device_kernelIN5flash11enable_sm90INS1_16FlashAttnFwdSm90INS1_25CollectiveMainloopFwdSm90ILi2EN4cute5tupleIJNS5_1CILi1EEES8_S8_EEENS6_IJNS7_ILi192EEENS7_ILi128EEENS7_ILi96EEEEEELi96ENS_6half_tEfNS_4arch4Sm90ELb0ELb1ELb0ELb1ELb1ELb1ELb0ELb0ELb1ELb1ELb1ELb0EEENS1_21CollectiveEpilogueFwdINS6_IJSA_SC_SB_EEES9_SE_SG_Li384ELb1ELb1ELb1ELb0EEENS1_36VarlenDynamicPersistentTileSchedulerILi192ELi128ELi384ELi128ELb1ELb1ELb1ELb1ELb0ELb1EEEEEEEEEvNT_6ParamsE --------------------------
	.section	.text._ZN7cutlass13device_kernelIN5flash11enable_sm90INS1_16FlashAttnFwdSm90INS1_25CollectiveMainloopFwdSm90ILi2EN4cute5tupleIJNS5_1CILi1EEES8_S8_EEENS6_IJNS7_ILi192EEENS7_ILi128EEENS7_ILi96EEEEEELi96ENS_6half_tEfNS_4arch4Sm90ELb0ELb1ELb0ELb1ELb1ELb1ELb0ELb0ELb1ELb1ELb1ELb0EEENS1_21CollectiveEpilogueFwdINS6_IJSA_SC_SB_EEES9_SE_SG_Li384ELb1ELb1ELb1ELb0EEENS1_36VarlenDynamicPersistentTileSchedulerILi192ELi128ELi384ELi128ELb1ELb1ELb1ELb1ELb0ELb1EEEEEEEEEvNT_6ParamsE,"ax",@progbits
	.align	128
.text._ZN7cutlass13device_kernelIN5flash11enable_sm90INS1_16FlashAttnFwdSm90INS1_25CollectiveMainloopFwdSm90ILi2EN4cute5tupleIJNS5_1CILi1EEES8_S8_EEENS6_IJNS7_ILi192EEENS7_ILi128EEENS7_ILi96EEEEEELi96ENS_6half_tEfNS_4arch4Sm90ELb0ELb1ELb0ELb1ELb1ELb1ELb0ELb0ELb1ELb1ELb1ELb0EEENS1_21CollectiveEpilogueFwdINS6_IJSA_SC_SB_EEES9_SE_SG_Li384ELb1ELb1ELb1ELb0EEENS1_36VarlenDynamicPersistentTileSchedulerILi192ELi128ELi384ELi128ELb1ELb1ELb1ELb1ELb0ELb1EEEEEEEEEvNT_6ParamsE:
        .type           _ZN7cutlass13device_kernelIN5flash11enable_sm90INS1_16FlashAttnFwdSm90INS1_25CollectiveMainloopFwdSm90ILi2EN4cute5tupleIJNS5_1CILi1EEES8_S8_EEENS6_IJNS7_ILi192EEENS7_ILi128EEENS7_ILi96EEEEEELi96ENS_6half_tEfNS_4arch4Sm90ELb0ELb1ELb0ELb1ELb1ELb1ELb0ELb0ELb1ELb1ELb1ELb0EEENS1_21CollectiveEpilogueFwdINS6_IJSA_SC_SB_EEES9_SE_SG_Li384ELb1ELb1ELb1ELb0EEENS1_36VarlenDynamicPersistentTileSchedulerILi192ELi128ELi384ELi128ELb1ELb1ELb1ELb1ELb0ELb1EEEEEEEEEvNT_6ParamsE,@function
        .size           _ZN7cutlass13device_kernelIN5flash11enable_sm90INS1_16FlashAttnFwdSm90INS1_25CollectiveMainloopFwdSm90ILi2EN4cute5tupleIJNS5_1CILi1EEES8_S8_EEENS6_IJNS7_ILi192EEENS7_ILi128EEENS7_ILi96EEEEEELi96ENS_6half_tEfNS_4arch4Sm90ELb0ELb1ELb0ELb1ELb1ELb1ELb0ELb0ELb1ELb1ELb1ELb0EEENS1_21CollectiveEpilogueFwdINS6_IJSA_SC_SB_EEES9_SE_SG_Li384ELb1ELb1ELb1ELb0EEENS1_36VarlenDynamicPersistentTileSchedulerILi192ELi128ELi384ELi128ELb1ELb1ELb1ELb1ELb0ELb1EEEEEEEEEvNT_6ParamsE,(.L_x_14 - _ZN7cutlass13device_kernelIN5flash11enable_sm90INS1_16FlashAttnFwdSm90INS1_25CollectiveMainloopFwdSm90ILi2EN4cute5tupleIJNS5_1CILi1EEES8_S8_EEENS6_IJNS7_ILi192EEENS7_ILi128EEENS7_ILi96EEEEEELi96ENS_6half_tEfNS_4arch4Sm90ELb0ELb1ELb0ELb1ELb1ELb1ELb0ELb0ELb1ELb1ELb1ELb0EEENS1_21CollectiveEpilogueFwdINS6_IJSA_SC_SB_EEES9_SE_SG_Li384ELb1ELb1ELb1ELb0EEENS1_36VarlenDynamicPersistentTileSchedulerILi192ELi128ELi384ELi128ELb1ELb1ELb1ELb1ELb0ELb1EEEEEEEEEvNT_6ParamsE)
        .other          _ZN7cutlass13device_kernelIN5flash11enable_sm90INS1_16FlashAttnFwdSm90INS1_25CollectiveMainloopFwdSm90ILi2EN4cute5tupleIJNS5_1CILi1EEES8_S8_EEENS6_IJNS7_ILi192EEENS7_ILi128EEENS7_ILi96EEEEEELi96ENS_6half_tEfNS_4arch4Sm90ELb0ELb1ELb0ELb1ELb1ELb1ELb0ELb0ELb1ELb1ELb1ELb0EEENS1_21CollectiveEpilogueFwdINS6_IJSA_SC_SB_EEES9_SE_SG_Li384ELb1ELb1ELb1ELb0EEENS1_36VarlenDynamicPersistentTileSchedulerILi192ELi128ELi384ELi128ELb1ELb1ELb1ELb1ELb0ELb1EEEEEEEEEvNT_6ParamsE,@"STO_CUDA_ENTRY STV_DEFAULT"
_ZN7cutlass13device_kernelIN5flash11enable_sm90INS1_16FlashAttnFwdSm90INS1_25CollectiveMainloopFwdSm90ILi2EN4cute5tupleIJNS5_1CILi1EEES8_S8_EEENS6_IJNS7_ILi192EEENS7_ILi128EEENS7_ILi96EEEEEELi96ENS_6half_tEfNS_4arch4Sm90ELb0ELb1ELb0ELb1ELb1ELb1ELb0ELb0ELb1ELb1ELb1ELb0EEENS1_21CollectiveEpilogueFwdINS6_IJSA_SC_SB_EEES9_SE_SG_Li384ELb1ELb1ELb1ELb0EEENS1_36VarlenDynamicPersistentTileSchedulerILi192ELi128ELi384ELi128ELb1ELb1ELb1ELb1ELb0ELb1EEEEEEEEEvNT_6ParamsE:
[----:B------:R-:W-:Y:S01]  /*0000*/  LDC R1, c[0x0][0x37c] ;  /* 0x0000df00ff017b82 */ /* 0x000fe20000000800 */
[----:B------:R-:W-:Y:S05]  /*0010*/  EXIT ;  /* 0x000000000000794d */ /* 0x000fea0003800000 */
.L_x_5:
        /* <DEDUP_REMOVED lines=14> */
.L_x_14:


//--------------------- .text._ZN7cutlass13device_kernelIN5flash11enable_sm90INS1_16FlashAttnFwdSm90INS1_25CollectiveMainloopFwdSm90ILi2EN4cute5tupleIJNS5_1CILi1EEES8_S8_EEENS6_IJNS7_ILi192EEENS7_ILi128EEENS7_ILi96EEEEEELi96ENS_6half_tEfNS_4arch4Sm90ELb1ELb0ELb0ELb0ELb1ELb0ELb0ELb0ELb1ELb1ELb1ELb0EEENS1_21CollectiveEpilogueFwdINS6_IJSA_SC_SB_EEES9_SE_SG_Li384ELb0ELb1ELb1ELb0EEENS1_19SingleTileSchedulerILb0ELb1ELb1ELi192EEEEEEEEEvNT_6ParamsE --------------------------
	.section	.text._ZN7cutlass13device_kernelIN5flash11enable_sm90INS1_16FlashAttnFwdSm90INS1_25CollectiveMainloopFwdSm90ILi2EN4cute5tupleIJNS5_1CILi1EEES8_S8_EEENS6_IJNS7_ILi192EEENS7_ILi128EEENS7_ILi96EEEEEELi96ENS_6half_tEfNS_4arch4Sm90ELb1ELb0ELb0ELb0ELb1ELb0ELb0ELb0ELb1ELb1ELb1ELb0EEENS1_21CollectiveEpilogueFwdINS6_IJSA_SC_SB_EEES9_SE_SG_Li384ELb0ELb1ELb1ELb0EEENS1_19SingleTileSchedulerILb0ELb1ELb1ELi192EEEEEEEEEvNT_6ParamsE,"ax",@progbits
	.align	128
.text._ZN7cutlass13device_kernelIN5flash11enable_sm90INS1_16FlashAttnFwdSm90INS1_25CollectiveMainloopFwdSm90ILi2EN4cute5tupleIJNS5_1CILi1EEES8_S8_EEENS6_IJNS7_ILi192EEENS7_ILi128EEENS7_ILi96EEEEEELi96ENS_6half_tEfNS_4arch4Sm90ELb1ELb0ELb0ELb0ELb1ELb0ELb0ELb0ELb1ELb1ELb1ELb0EEENS1_21CollectiveEpilogueFwdINS6_IJSA_SC_SB_EEES9_SE_SG_Li384ELb0ELb1ELb1ELb0EEENS1_19SingleTileSchedulerILb0ELb1ELb1ELi192EEEEEEEEEvNT_6ParamsE:
        .type           _ZN7cutlass13device_kernelIN5flash11enable_sm90INS1_16FlashAttnFwdSm90INS1_25CollectiveMainloopFwdSm90ILi2EN4cute5tupleIJNS5_1CILi1EEES8_S8_EEENS6_IJNS7_ILi192EEENS7_ILi128EEENS7_ILi96EEEEEELi96ENS_6half_tEfNS_4arch4Sm90ELb1ELb0ELb0ELb0ELb1ELb0ELb0ELb0ELb1ELb1ELb1ELb0EEENS1_21CollectiveEpilogueFwdINS6_IJSA_SC_SB_EEES9_SE_SG_Li384ELb0ELb1ELb1ELb0EEENS1_19SingleTileSchedulerILb0ELb1ELb1ELi192EEEEEEEEEvNT_6ParamsE,@function
        .size           _ZN7cutlass13device_kernelIN5flash11enable_sm90INS1_16FlashAttnFwdSm90INS1_25CollectiveMainloopFwdSm90ILi2EN4cute5tupleIJNS5_1CILi1EEES8_S8_EEENS6_IJNS7_ILi192EEENS7_ILi128EEENS7_ILi96EEEEEELi96ENS_6half_tEfNS_4arch4Sm90ELb1ELb0ELb0ELb0ELb1ELb0ELb0ELb0ELb1ELb1ELb1ELb0EEENS1_21CollectiveEpilogueFwdINS6_IJSA_SC_SB_EEES9_SE_SG_Li384ELb0ELb1ELb1ELb0EEENS1_19SingleTileSchedulerILb0ELb1ELb1ELi192EEEEEEEEEvNT_6ParamsE,(.L_x_15 - _ZN7cutlass13device_kernelIN5flash11enable_sm90INS1_16FlashAttnFwdSm90INS1_25CollectiveMainloopFwdSm90ILi2EN4cute5tupleIJNS5_1CILi1EEES8_S8_EEENS6_IJNS7_ILi192EEENS7_ILi128EEENS7_ILi96EEEEEELi96ENS_6half_tEfNS_4arch4Sm90ELb1ELb0ELb0ELb0ELb1ELb0ELb0ELb0ELb1ELb1ELb1ELb0EEENS1_21CollectiveEpilogueFwdINS6_IJSA_SC_SB_EEES9_SE_SG_Li384ELb0ELb1ELb1ELb0EEENS1_19SingleTileSchedulerILb0ELb1ELb1ELi192EEEEEEEEEvNT_6ParamsE)
        .other          _ZN7cutlass13device_kernelIN5flash11enable_sm90INS1_16FlashAttnFwdSm90INS1_25CollectiveMainloopFwdSm90ILi2EN4cute5tupleIJNS5_1CILi1EEES8_S8_EEENS6_IJNS7_ILi192EEENS7_ILi128EEENS7_ILi96EEEEEELi96ENS_6half_tEfNS_4arch4Sm90ELb1ELb0ELb0ELb0ELb1ELb0ELb0ELb0ELb1ELb1ELb1ELb0EEENS1_21CollectiveEpilogueFwdINS6_IJSA_SC_SB_EEES9_SE_SG_Li384ELb0ELb1ELb1ELb0EEENS1_19SingleTileSchedulerILb0ELb1ELb1ELi192EEEEEEEEEvNT_6ParamsE,@"STO_CUDA_ENTRY STV_DEFAULT"
_ZN7cutlass13device_kernelIN5flash11enable_sm90INS1_16FlashAttnFwdSm90INS1_25CollectiveMainloopFwdSm90ILi2EN4cute5tupleIJNS5_1CILi1EEES8_S8_EEENS6_IJNS7_ILi192EEENS7_ILi128EEENS7_ILi96EEEEEELi96ENS_6half_tEfNS_4arch4Sm90ELb1ELb0ELb0ELb0ELb1ELb0ELb0ELb0ELb1ELb1ELb1ELb0EEENS1_21CollectiveEpilogueFwdINS6_IJSA_SC_SB_EEES9_SE_SG_Li384ELb0ELb1ELb1ELb0EEENS1_19SingleTileSchedulerILb0ELb1ELb1ELi192EEEEEEEEEvNT_6ParamsE:
[----:B------:R-:W-:Y:S01]  /*0000*/  LDC R1, c[0x0][0x37c] ;  /* 0x0000df00ff017b82 */ /* 0x000fe20000000800 */
[----:B------:R-:W-:Y:S05]  /*0010*/  EXIT ;  /* 0x000000000000794d */ /* 0x000fea0003800000 */
.L_x_6:
        /* <DEDUP_REMOVED lines=14> */
.L_x_15:


//--------------------- .text._ZN7cutlass13device_kernelIN5flash11enable_sm90INS1_16FlashAttnFwdSm90INS1_25CollectiveMainloopFwdSm90ILi2EN4cute5tupleIJNS5_1CILi1EEES8_S8_EEENS6_IJNS7_ILi192EEENS7_ILi128EEENS7_ILi96EEEEEELi96ENS_6half_tEfNS_4arch4Sm90ELb1ELb0ELb0ELb1ELb1ELb0ELb0ELb0ELb1ELb1ELb1ELb0EEENS1_21CollectiveEpilogueFwdINS6_IJSA_SC_SB_EEES9_SE_SG_Li384ELb1ELb1ELb1ELb0EEENS1_36VarlenDynamicPersistentTileSchedulerILi192ELi128ELi384ELi128ELb1ELb1ELb1ELb1ELb1ELb1EEEEEEEEEvNT_6ParamsE --------------------------
	.section	.text._ZN7cutlass13device_kernelIN5flash11enable_sm90INS1_16FlashAttnFwdSm90INS1_25CollectiveMainloopFwdSm90ILi2EN4cute5tupleIJNS5_1CILi1EEES8_S8_EEENS6_IJNS7_ILi192EEENS7_ILi128EEENS7_ILi96EEEEEELi96ENS_6half_tEfNS_4arch4Sm90ELb1ELb0ELb0ELb1ELb1ELb0ELb0ELb0ELb1ELb1ELb1ELb0EEENS1_21CollectiveEpilogueFwdINS6_IJSA_SC_SB_EEES9_SE_SG_Li384ELb1ELb1ELb1ELb0EEENS1_36VarlenDynamicPersistentTileSchedulerILi192ELi128ELi384ELi128ELb1ELb1ELb1ELb1ELb1ELb1EEEEEEEEEvNT_6ParamsE,"ax",@progbits
	.align	128
.text._ZN7cutlass13device_kernelIN5flash11enable_sm90INS1_16FlashAttnFwdSm90INS1_25CollectiveMainloopFwdSm90ILi2EN4cute5tupleIJNS5_1CILi1EEES8_S8_EEENS6_IJNS7_ILi192EEENS7_ILi128EEENS7_ILi96EEEEEELi96ENS_6half_tEfNS_4arch4Sm90ELb1ELb0ELb0ELb1ELb1ELb0ELb0ELb0ELb1ELb1ELb1ELb0EEENS1_21CollectiveEpilogueFwdINS6_IJSA_SC_SB_EEES9_SE_SG_Li384ELb1ELb1ELb1ELb0EEENS1_36VarlenDynamicPersistentTileSchedulerILi192ELi128ELi384ELi128ELb1ELb1ELb1ELb1ELb1ELb1EEEEEEEEEvNT_6ParamsE:
        .type           _ZN7cutlass13device_kernelIN5flash11enable_sm90INS1_16FlashAttnFwdSm90INS1_25CollectiveMainloopFwdSm90ILi2EN4cute5tupleIJNS5_1CILi1EEES8_S8_EEENS6_IJNS7_ILi192EEENS7_ILi128EEENS7_ILi96EEEEEELi96ENS_6half_tEfNS_4arch4Sm90ELb1ELb0ELb0ELb1ELb1ELb0ELb0ELb0ELb1ELb1ELb1ELb0EEENS1_21CollectiveEpilogueFwdINS6_IJSA_SC_SB_EEES9_SE_SG_Li384ELb1ELb1ELb1ELb0EEENS1_36VarlenDynamicPersistentTileSchedulerILi192ELi128ELi384ELi128ELb1ELb1ELb1ELb1ELb1ELb1EEEEEEEEEvNT_6ParamsE,@function
        .size           _ZN7cutlass13device_kernelIN5flash11enable_sm90INS1_16FlashAttnFwdSm90INS1_25CollectiveMainloopFwdSm90ILi2EN4cute5tupleIJNS5_1CILi1EEES8_S8_EEENS6_IJNS7_ILi192EEENS7_ILi128EEENS7_ILi96EEEEEELi96ENS_6half_tEfNS_4arch4Sm90ELb1ELb0ELb0ELb1ELb1ELb0ELb0ELb0ELb1ELb1ELb1ELb0EEENS1_21CollectiveEpilogueFwdINS6_IJSA_SC_SB_EEES9_SE_SG_Li384ELb1ELb1ELb1ELb0EEENS1_36VarlenDynamicPersistentTileSchedulerILi192ELi128ELi384ELi128ELb1ELb1ELb1ELb1ELb1ELb1EEEEEEEEEvNT_6ParamsE,(.L_x_16 - _ZN7cutlass13device_kernelIN5flash11enable_sm90INS1_16FlashAttnFwdSm90INS1_25CollectiveMainloopFwdSm90ILi2EN4cute5tupleIJNS5_1CILi1EEES8_S8_EEENS6_IJNS7_ILi192EEENS7_ILi128EEENS7_ILi96EEEEEELi96ENS_6half_tEfNS_4arch4Sm90ELb1ELb0ELb0ELb1ELb1ELb0ELb0ELb0ELb1ELb1ELb1ELb0EEENS1_21CollectiveEpilogueFwdINS6_IJSA_SC_SB_EEES9_SE_SG_Li384ELb1ELb1ELb1ELb0EEENS1_36VarlenDynamicPersistentTileSchedulerILi192ELi128ELi384ELi128ELb1ELb1ELb1ELb1ELb1ELb1EEEEEEEEEvNT_6ParamsE)
        .other          _ZN7cutlass13device_kernelIN5flash11enable_sm90INS1_16FlashAttnFwdSm90INS1_25CollectiveMainloopFwdSm90ILi2EN4cute5tupleIJNS5_1CILi1EEES8_S8_EEENS6_IJNS7_ILi192EEENS7_ILi128EEENS7_ILi96EEEEEELi96ENS_6half_tEfNS_4arch4Sm90ELb1ELb0ELb0ELb1ELb1ELb0ELb0ELb0ELb1ELb1ELb1ELb0EEENS1_21CollectiveEpilogueFwdINS6_IJSA_SC_SB_EEES9_SE_SG_Li384ELb1ELb1ELb1ELb0EEENS1_36VarlenDynamicPersistentTileSchedulerILi192ELi128ELi384ELi128ELb1ELb1ELb1ELb1ELb1ELb1EEEEEEEEEvNT_6ParamsE,@"STO_CUDA_ENTRY STV_DEFAULT"
_ZN7cutlass13device_kernelIN5flash11enable_sm90INS1_16FlashAttnFwdSm90INS1_25CollectiveMainloopFwdSm90ILi2EN4cute5tupleIJNS5_1CILi1EEES8_S8_EEENS6_IJNS7_ILi192EEENS7_ILi128EEENS7_ILi96EEEEEELi96ENS_6half_tEfNS_4arch4Sm90ELb1ELb0ELb0ELb1ELb1ELb0ELb0ELb0ELb1ELb1ELb1ELb0EEENS1_21CollectiveEpilogueFwdINS6_IJSA_SC_SB_EEES9_SE_SG_Li384ELb1ELb1ELb1ELb0EEENS1_36VarlenDynamicPersistentTileSchedulerILi192ELi128ELi384ELi128ELb1ELb1ELb1ELb1ELb1ELb1EEEEEEEEEvNT_6ParamsE:
[----:B------:R-:W-:Y:S01]  /*0000*/  LDC R1, c[0x0][0x37c] ;  /* 0x0000df00ff017b82 */ /* 0x000fe20000000800 */
[----:B------:R-:W-:Y:S05]  /*0010*/  EXIT ;  /* 0x000000000000794d */ /* 0x000fea0003800000 */
.L_x_7:
        /* <DEDUP_REMOVED lines=14> */
.L_x_16:


//--------------------- .text._ZN7cutlass13device_kernelIN5flash11enable_sm90INS1_16FlashAttnFwdSm90INS1_25CollectiveMainloopFwdSm90ILi2EN4cute5tupleIJNS5_1CILi1EEES8_S8_EEENS6_IJNS7_ILi192EEENS7_ILi128EEENS7_ILi96EEEEEELi96ENS_6half_tEfNS_4arch4Sm90ELb1ELb0ELb0ELb1ELb1ELb1ELb0ELb0ELb1ELb1ELb1ELb0EEENS1_21CollectiveEpilogueFwdINS6_IJSA_SC_SB_EEES9_SE_SG_Li384ELb1ELb1ELb1ELb0EEENS1_36VarlenDynamicPersistentTileSchedulerILi192ELi128ELi384ELi128ELb1ELb1ELb1ELb1ELb1ELb1EEEEEEEEEvNT_6ParamsE --------------------------
	.section	.text._ZN7cutlass13device_kernelIN5flash11enable_sm90INS1_16FlashAttnFwdSm90INS1_25CollectiveMainloopFwdSm90ILi2EN4cute5tupleIJNS5_1CILi1EEES8_S8_EEENS6_IJNS7_ILi192EEENS7_ILi128EEENS7_ILi96EEEEEELi96ENS_6half_tEfNS_4arch4Sm90ELb1ELb0ELb0ELb1ELb1ELb1ELb0ELb0ELb1ELb1ELb1ELb0EEENS1_21CollectiveEpilogueFwdINS6_IJSA_SC_SB_EEES9_SE_SG_Li384ELb1ELb1ELb1ELb0EEENS1_36VarlenDynamicPersistentTileSchedulerILi192ELi128ELi384ELi128ELb1ELb1ELb1ELb1ELb1ELb1EEEEEEEEEvNT_6ParamsE,"ax",@progbits
	.align	128
.text._ZN7cutlass13device_kernelIN5flash11enable_sm90INS1_16FlashAttnFwdSm90INS1_25CollectiveMainloopFwdSm90ILi2EN4cute5tupleIJNS5_1CILi1EEES8_S8_EEENS6_IJNS7_ILi192EEENS7_ILi128EEENS7_ILi96EEEEEELi96ENS_6half_tEfNS_4arch4Sm90ELb1ELb0ELb0ELb1ELb1ELb1ELb0ELb0ELb1ELb1ELb1ELb0EEENS1_21CollectiveEpilogueFwdINS6_IJSA_SC_SB_EEES9_SE_SG_Li384ELb1ELb1ELb1ELb0EEENS1_36VarlenDynamicPersistentTileSchedulerILi192ELi128ELi384ELi128ELb1ELb1ELb1ELb1ELb1ELb1EEEEEEEEEvNT_6ParamsE:
        .type           _ZN7cutlass13device_kernelIN5flash11enable_sm90INS1_16FlashAttnFwdSm90INS1_25CollectiveMainloopFwdSm90ILi2EN4cute5tupleIJNS5_1CILi1EEES8_S8_EEENS6_IJNS7_ILi192EEENS7_ILi128EEENS7_ILi96EEEEEELi96ENS_6half_tEfNS_4arch4Sm90ELb1ELb0ELb0ELb1ELb1ELb1ELb0ELb0ELb1ELb1ELb1ELb0EEENS1_21CollectiveEpilogueFwdINS6_IJSA_SC_SB_EEES9_SE_SG_Li384ELb1ELb1ELb1ELb0EEENS1_36VarlenDynamicPersistentTileSchedulerILi192ELi128ELi384ELi128ELb1ELb1ELb1ELb1ELb1ELb1EEEEEEEEEvNT_6ParamsE,@function
        .size           _ZN7cutlass13device_kernelIN5flash11enable_sm90INS1_16FlashAttnFwdSm90INS1_25CollectiveMainloopFwdSm90ILi2EN4cute5tupleIJNS5_1CILi1EEES8_S8_EEENS6_IJNS7_ILi192EEENS7_ILi128EEENS7_ILi96EEEEEELi96ENS_6half_tEfNS_4arch4Sm90ELb1ELb0ELb0ELb1ELb1ELb1ELb0ELb0ELb1ELb1ELb1ELb0EEENS1_21CollectiveEpilogueFwdINS6_IJSA_SC_SB_EEES9_SE_SG_Li384ELb1ELb1ELb1ELb0EEENS1_36VarlenDynamicPersistentTileSchedulerILi192ELi128ELi384ELi128ELb1ELb1ELb1ELb1ELb1ELb1EEEEEEEEEvNT_6ParamsE,(.L_x_17 - _ZN7cutlass13device_kernelIN5flash11enable_sm90INS1_16FlashAttnFwdSm90INS1_25CollectiveMainloopFwdSm90ILi2EN4cute5tupleIJNS5_1CILi1EEES8_S8_EEENS6_IJNS7_ILi192EEENS7_ILi128EEENS7_ILi96EEEEEELi96ENS_6half_tEfNS_4arch4Sm90ELb1ELb0ELb0ELb1ELb1ELb1ELb0ELb0ELb1ELb1ELb1ELb0EEENS1_21CollectiveEpilogueFwdINS6_IJSA_SC_SB_EEES9_SE_SG_Li384ELb1ELb1ELb1ELb0EEENS1_36VarlenDynamicPersistentTileSchedulerILi192ELi128ELi384ELi128ELb1ELb1ELb1ELb1ELb1ELb1EEEEEEEEEvNT_6ParamsE)
        .other          _ZN7cutlass13device_kernelIN5flash11enable_sm90INS1_16FlashAttnFwdSm90INS1_25CollectiveMainloopFwdSm90ILi2EN4cute5tupleIJNS5_1CILi1EEES8_S8_EEENS6_IJNS7_ILi192EEENS7_ILi128EEENS7_ILi96EEEEEELi96ENS_6half_tEfNS_4arch4Sm90ELb1ELb0ELb0ELb1ELb1ELb1ELb0ELb0ELb1ELb1ELb1ELb0EEENS1_21CollectiveEpilogueFwdINS6_IJSA_SC_SB_EEES9_SE_SG_Li384ELb1ELb1ELb1ELb0EEENS1_36VarlenDynamicPersistentTileSchedulerILi192ELi128ELi384ELi128ELb1ELb1ELb1ELb1ELb1ELb1EEEEEEEEEvNT_6ParamsE,@"STO_CUDA_ENTRY STV_DEFAULT"
_ZN7cutlass13device_kernelIN5flash11enable_sm90INS1_16FlashAttnFwdSm90INS1_25CollectiveMainloopFwdSm90ILi2EN4cute5tupleIJNS5_1CILi1EEES8_S8_EEENS6_IJNS7_ILi192EEENS7_ILi128EEENS7_ILi96EEEEEELi96ENS_6half_tEfNS_4arch4Sm90ELb1ELb0ELb0ELb1ELb1ELb1ELb0ELb0ELb1ELb1ELb1ELb0EEENS1_21CollectiveEpilogueFwdINS6_IJSA_SC_SB_EEES9_SE_SG_Li384ELb1ELb1ELb1ELb0EEENS1_36VarlenDynamicPersistentTileSchedulerILi192ELi128ELi384ELi128ELb1ELb1ELb1ELb1ELb1ELb1EEEEEEEEEvNT_6ParamsE:
[----:B------:R-:W-:Y:S01]  /*0000*/  LDC R1, c[0x0][0x37c] ;  /* 0x0000df00ff017b82 */ /* 0x000fe20000000800 */
[----:B------:R-:W-:Y:S05]  /*0010*/  EXIT ;  /* 0x000000000000794d */ /* 0x000fea0003800000 */
.L_x_8:
        /* <DEDUP_REMOVED lines=14> */
.L_x_17:


//--------------------- .nv.shared.reserved.0     --------------------------
	.section	.nv.shared.reserved.0,"aw",@nobits
	.weak		__nv_reservedSMEM_offset_0_alias
	.size		__nv_reservedSMEM_offset_0_alias, 0, 64
	.other		__nv_reservedSMEM_offset_0_alias,@"STO_CUDA_RESERVED_SHARED STV_DEFAULT"
__nv_reservedSMEM_offset_0_alias:
	.zero		0
	.zero		64


//--------------------- .nv.global                --------------------------
	.section	.nv.global,"aw",@nobits
.nv.global:
	.type		_ZN77_INTERNAL_7e686fc0_41_flash_fwd_hdim96_fp16_paged_split_sm90_cu_ceb34e2a_39594cute1_E,@object
	.size		_ZN77_INTERNAL_7e686fc0_41_flash_fwd_hdim96_fp16_paged_split_sm90_cu_ceb34e2a_39594cute1_E,(_ZN77_INTERNAL_7e686fc0_41_flash_fwd_hdim96_fp16_paged_split_sm90_cu_ceb34e2a_39594cuda3std3__45__cpo6cbeginE - _ZN77_INTERNAL_7e686fc0_41_flash_fwd_hdim96_fp16_paged_split_sm90_cu_ceb34e2a_39594cute1_E)
_ZN77_INTERNAL_7e686fc0_41_flash_fwd_hdim96_fp16_paged_split_sm90_cu_ceb34e2a_39594cute1_E:
	.zero		1
	.type		_ZN77_INTERNAL_7e686fc0_41_flash_fwd_hdim96_fp16_paged_split_sm90_cu_ceb34e2a_39594cuda3std3__45__cpo6cbeginE,@object
	.size		_ZN77_INTERNAL_7e686fc0_41_flash_fwd_hdim96_fp16_paged_split_sm90_cu_ceb34e2a_39594cuda3std3__45__cpo6cbeginE,(_ZN77_INTERNAL_7e686fc0_41_flash_fwd_hdim96_fp16_paged_split_sm90_cu_ceb34e2a_39594cuda3std3__48in_placeE - _ZN77_INTERNAL_7e686fc0_41_flash_fwd_hdim96_fp16_paged_split_sm90_cu_ceb34e2a_39594cuda3std3__45__cpo6cbeginE)
_ZN77_INTERNAL_7e686fc0_41_flash_fwd_hdim96_fp16_paged_split_sm90_cu_ceb34e2a_39594cuda3std3__45__cpo6cbeginE:
	.zero		1
	.type		_ZN77_INTERNAL_7e686fc0_41_flash_fwd_hdim96_fp16_paged_split_sm90_cu_ceb34e2a_39594cuda3std3__48in_placeE,@object
	.size		_ZN77_INTERNAL_7e686fc0_41_flash_fwd_hdim96_fp16_paged_split_sm90_cu_ceb34e2a_39594cuda3std3__48in_placeE,(_ZN77_INTERNAL_7e686fc0_41_flash_fwd_hdim96_fp16_paged_split_sm90_cu_ceb34e2a_39594cuda3std6ranges3__45__cpo9iter_moveE - _ZN77_INTERNAL_7e686fc0_41_flash_fwd_hdim96_fp16_paged_split_sm90_cu_ceb34e2a_39594cuda3std3__48in_placeE)
_ZN77_INTERNAL_7e686fc0_41_flash_fwd_hdim96_fp16_paged_split_sm90_cu_ceb34e2a_39594cuda3std3__48in_placeE:
	.zero		1
	.type		_ZN77_INTERNAL_7e686fc0_41_flash_fwd_hdim96_fp16_paged_split_sm90_cu_ceb34e2a_39594cuda3std6ranges3__45__cpo9iter_moveE,@object
	.size		_ZN77_INTERNAL_7e686fc0_41_flash_fwd_hdim96_fp16_paged_split_sm90_cu_ceb34e2a_39594cuda3std6ranges3__45__cpo9iter_moveE,(_ZN77_INTERNAL_7e686fc0_41_flash_fwd_hdim96_fp16_paged_split_sm90_cu_ceb34e2a_39594cuda3std3__45__cpo5beginE - _ZN77_INTERNAL_7e686fc0_41_flash_fwd_hdim96_fp16_paged_split_sm90_cu_ceb34e2a_39594cuda3std6ranges3__45__cpo9iter_moveE)
_ZN77_INTERNAL_7e686fc0_41_flash_fwd_hdim96_fp16_paged_split_sm90_cu_ceb34e2a_39594cuda3std6ranges3__45__cpo9iter_moveE:
	.zero		1
	.type		_ZN77_INTERNAL_7e686fc0_41_flash_fwd_hdim96_fp16_paged_split_sm90_cu_ceb34e2a_39594cuda3std3__45__cpo5beginE,@object
	.size		_ZN77_INTERNAL_7e686fc0_41_flash_fwd_hdim96_fp16_paged_split_sm90_cu_ceb34e2a_39594cuda3std3__45__cpo5beginE,(_ZN77_INTERNAL_7e686fc0_41_flash_fwd_hdim96_fp16_paged_split_sm90_cu_ceb34e2a_39594cuda3std3__479_GLOBAL__N__7e686fc0_41_flash_fwd_hdim96_fp16_paged_split_sm90_cu_ceb34e2a_39596ignoreE - _ZN77_INTERNAL_7e686fc0_41_flash_fwd_hdim96_fp16_paged_split_sm90_cu_ceb34e2a_39594cuda3std3__45__cpo5beginE)
_ZN77_INTERNAL_7e686fc0_41_flash_fwd_hdim96_fp16_paged_split_sm90_cu_ceb34e2a_39594cuda3std3__45__cpo5beginE:
	.zero		1
	.type		_ZN77_INTERNAL_7e686fc0_41_flash_fwd_hdim96_fp16_paged_split_sm90_cu_ceb34e2a_39594cuda3std3__479_GLOBAL__N__7e686fc0_41_flash_fwd_hdim96_fp16_paged_split_sm90_cu_ceb34e2a_39596ignoreE,@object
	.size		_ZN77_INTERNAL_7e686fc0_41_flash_fwd_hdim96_fp16_paged_split_sm90_cu_ceb34e2a_39594cuda3std3__479_GLOBAL__N__7e686fc0_41_flash_fwd_hdim96_fp16_paged_split_sm90_cu_ceb34e2a_39596ignoreE,(_ZN77_INTERNAL_7e686fc0_41_flash_fwd_hdim96_fp16_paged_split_sm90_cu_ceb34e2a_39594cute7productE - _ZN77_INTERNAL_7e686fc0_41_flash_fwd_hdim96_fp16_paged_split_sm90_cu_ceb34e2a_39594cuda3std3__479_GLOBAL__N__7e686fc0_41_flash_fwd_hdim96_fp16_paged_split_sm90_cu_ceb34e2a_39596ignoreE)
_ZN77_INTERNAL_7e686fc0_41_flash_fwd_hdim96_fp16_paged_split_sm90_cu_ceb34e2a_39594cuda3std3__479_GLOBAL__N__7e686fc0_41_flash_fwd_hdim96_fp16_paged_split_sm90_cu_ceb34e2a_39596ignoreE:
	.zero		1
	.type		_ZN77_INTERNAL_7e686fc0_41_flash_fwd_hdim96_fp16_paged_split_sm90_cu_ceb34e2a_39594cute7productE,@object
	.size		_ZN77_INTERNAL_7e686fc0_41_flash_fwd_hdim96_fp16_paged_split_sm90_cu_ceb34e2a_39594cute7productE,(_ZN77_INTERNAL_7e686fc0_41_flash_fwd_hdim96_fp16_paged_split_sm90_cu_ceb34e2a_39594cuda3std3__45__cpo3endE - _ZN77_INTERNAL_7e686fc0_41_flash_fwd_hdim96_fp16_paged_split_sm90_cu_ceb34e2a_39594cute7productE)
_ZN77_INTERNAL_7e686fc0_41_flash_fwd_hdim96_fp16_paged_split_sm90_cu_ceb34e2a_39594cute7productE:
	.zero		1
	.type		_ZN77_INTERNAL_7e686fc0_41_flash_fwd_hdim96_fp16_paged_split_sm90_cu_ceb34e2a_39594cuda3std3__45__cpo3endE,@object
	.size		_ZN77_INTERNAL_7e686fc0_41_flash_fwd_hdim96_fp16_paged_split_sm90_cu_ceb34e2a_39594cuda3std3__45__cpo3endE,(_ZN77_INTERNAL_7e686fc0_41_flash_fwd_hdim96_fp16_paged_split_sm90_cu_ceb34e2a_39594cuda3std3__419piecewise_constructE - _ZN77_INTERNAL_7e686fc0_41_flash_fwd_hdim96_fp16_paged_split_sm90_cu_ceb34e2a_39594cuda3std3__45__cpo3endE)
_ZN77_INTERNAL_7e686fc0_41_flash_fwd_hdim96_fp16_paged_split_sm90_cu_ceb34e2a_39594cuda3std3__45__cpo3endE:
	.zero		1
	.type		_ZN77_INTERNAL_7e686fc0_41_flash_fwd_hdim96_fp16_paged_split_sm90_cu_ceb34e2a_39594cuda3std3__419piecewise_constructE,@object
	.size		_ZN77_INTERNAL_7e686fc0_41_flash_fwd_hdim96_fp16_paged_split_sm90_cu_ceb34e2a_39594cuda3std3__419piecewise_constructE,(_ZN77_INTERNAL_7e686fc0_41_flash_fwd_hdim96_fp16_paged_split_sm90_cu_ceb34e2a_39594cuda3std3__45__cpo4cendE - _ZN77_INTERNAL_7e686fc0_41_flash_fwd_hdim96_fp16_paged_split_sm90_cu_ceb34e2a_39594cuda3std3__419piecewise_constructE)
_ZN77_INTERNAL_7e686fc0_41_flash_fwd_hdim96_fp16_paged_split_sm90_cu_ceb34e2a_39594cuda3std3__419piecewise_constructE:
	.zero		1
	.type		_ZN77_INTERNAL_7e686fc0_41_flash_fwd_hdim96_fp16_paged_split_sm90_cu_ceb34e2a_39594cuda3std3__45__cpo4cendE,@object
	.size		_ZN77_INTERNAL_7e686fc0_41_flash_fwd_hdim96_fp16_paged_split_sm90_cu_ceb34e2a_39594cuda3std3__45__cpo4cendE,(_ZN77_INTERNAL_7e686fc0_41_flash_fwd_hdim96_fp16_paged_split_sm90_cu_ceb34e2a_39594cuda3std6ranges3__45__cpo4swapE - _ZN77_INTERNAL_7e686fc0_41_flash_fwd_hdim96_fp16_paged_split_sm90_cu_ceb34e2a_39594cuda3std3__45__cpo4cendE)
_ZN77_INTERNAL_7e686fc0_41_flash_fwd_hdim96_fp16_paged_split_sm90_cu_ceb34e2a_39594cuda3std3__45__cpo4cendE:
	.zero		1
	.type		_ZN77_INTERNAL_7e686fc0_41_flash_fwd_hdim96_fp16_paged_split_sm90_cu_ceb34e2a_39594cuda3std6ranges3__45__cpo4swapE,@object
	.size		_ZN77_INTERNAL_7e686fc0_41_flash_fwd_hdim96_fp16_paged_split_sm90_cu_ceb34e2a_39594cuda3std6ranges3__45__cpo4swapE,(.L_7 - _ZN77_INTERNAL_7e686fc0_41_flash_fwd_hdim96_fp16_paged_split_sm90_cu_ceb34e2a_39594cuda3std6ranges3__45__cpo4swapE)
_ZN77_INTERNAL_7e686fc0_41_flash_fwd_hdim96_fp16_paged_split_sm90_cu_ceb34e2a_39594cuda3std6ranges3__45__cpo4swapE:
	.zero		1
.L_7:


//--------------------- .nv.constant0._ZN7cutlass13device_kernelIN5flash11enable_sm90INS1_16FlashAttnFwdSm90INS1_25CollectiveMainloopFwdSm90ILi2EN4cute5tupleIJNS5_1CILi1EEES8_S8_EEENS6_IJNS7_ILi192EEENS7_ILi128EEENS7_ILi96EEEEEELi96ENS_6half_tEfNS_4arch4Sm90ELb0ELb0ELb0ELb0ELb1ELb0ELb0ELb0ELb1ELb1ELb1ELb0EEENS1_21CollectiveEpilogueFwdINS6_IJSA_SC_SB_EEES9_SE_SG_Li384ELb0ELb1ELb1ELb0EEENS1_19SingleTileSchedulerILb0ELb1ELb1ELi192EEEEEEEEEvNT_6ParamsE --------------------------
	.section	.nv.constant0._ZN7cutlass13device_kernelIN5flash11enable_sm90INS1_16FlashAttnFwdSm90INS1_25CollectiveMainloopFwdSm90ILi2EN4cute5tupleIJNS5_1CILi1EEES8_S8_EEENS6_IJNS7_ILi192EEENS7_ILi128EEENS7_ILi96EEEEEELi96ENS_6half_tEfNS_4arch4Sm90ELb0ELb0ELb0ELb0ELb1ELb0ELb0ELb0ELb1ELb1ELb1ELb0EEENS1_21CollectiveEpilogueFwdINS6_IJSA_SC_SB_EEES9_SE_SG_Li384ELb0ELb1ELb1ELb0EEENS1_19SingleTileSchedulerILb0ELb1ELb1ELi192EEEEEEEEEvNT_6ParamsE,"a",@progbits
	.sectionflags	@""
	.align	4
.nv.constant0._ZN7cutlass13device_kernelIN5flash11enable_sm90INS1_16FlashAttnFwdSm90INS1_25CollectiveMainloopFwdSm90ILi2EN4cute5tupleIJNS5_1CILi1EEES8_S8_EEENS6_IJNS7_ILi192EEENS7_ILi128EEENS7_ILi96EEEEEELi96ENS_6half_tEfNS_4arch4Sm90ELb0ELb0ELb0ELb0ELb1ELb0ELb0ELb0ELb1ELb1ELb1ELb0EEENS1_21CollectiveEpilogueFwdINS6_IJSA_SC_SB_EEES9_SE_SG_Li384ELb0ELb1ELb1ELb0EEENS1_19SingleTileSchedulerILb0ELb1ELb1ELi192EEEEEEEEEvNT_6ParamsE:
	.zero		3456


//--------------------- .nv.constant0._ZN7cutlass13device_kernelIN5flash11enable_sm90INS1_16FlashAttnFwdSm90INS1_25CollectiveMainloopFwdSm90ILi2EN4cute5tupleIJNS5_1CILi1EEES8_S8_EEENS6_IJNS7_ILi192EEENS7_ILi128EEENS7_ILi96EEEEEELi96ENS_6half_tEfNS_4arch4Sm90ELb0ELb0ELb0ELb1ELb1ELb0ELb0ELb0ELb1ELb1ELb1ELb0EEENS1_21CollectiveEpilogueFwdINS6_IJSA_SC_SB_EEES9_SE_SG_Li384ELb1ELb1ELb1ELb0EEENS1_36VarlenDynamicPersistentTileSchedulerILi192ELi128ELi384ELi128ELb1ELb1ELb1ELb0ELb1ELb1EEEEEEEEEvNT_6ParamsE --------------------------
	.section	.nv.constant0._ZN7cutlass13device_kernelIN5flash11enable_sm90INS1_16FlashAttnFwdSm90INS1_25CollectiveMainloopFwdSm90ILi2EN4cute5tupleIJNS5_1CILi1EEES8_S8_EEENS6_IJNS7_ILi192EEENS7_ILi128EEENS7_ILi96EEEEEELi96ENS_6half_tEfNS_4arch4Sm90ELb0ELb0ELb0ELb1ELb1ELb0ELb0ELb0ELb1ELb1ELb1ELb0EEENS1_21CollectiveEpilogueFwdINS6_IJSA_SC_SB_EEES9_SE_SG_Li384ELb1ELb1ELb1ELb0EEENS1_36VarlenDynamicPersistentTileSchedulerILi192ELi128ELi384ELi128ELb1ELb1ELb1ELb0ELb1ELb1EEEEEEEEEvNT_6ParamsE,"a",@progbits
	.sectionflags	@""
	.align	4
.nv.constant0._ZN7cutlass13device_kernelIN5flash11enable_sm90INS1_16FlashAttnFwdSm90INS1_25CollectiveMainloopFwdSm90ILi2EN4cute5tupleIJNS5_1CILi1EEES8_S8_EEENS6_IJNS7_ILi192EEENS7_ILi128EEENS7_ILi96EEEEEELi96ENS_6half_tEfNS_4arch4Sm90ELb0ELb0ELb0ELb1ELb1ELb0ELb0ELb0ELb1ELb1ELb1ELb0EEENS1_21CollectiveEpilogueFwdINS6_IJSA_SC_SB_EEES9_SE_SG_Li384ELb1ELb1ELb1ELb0EEENS1_36VarlenDynamicPersistentTileSchedulerILi192ELi128ELi384ELi128ELb1ELb1ELb1ELb0ELb1ELb1EEEEEEEEEvNT_6ParamsE:
	.zero		3584


//--------------------- .nv.constant0._ZN7cutlass13device_kernelIN5flash11enable_sm90INS1_16FlashAttnFwdSm90INS1_25CollectiveMainloopFwdSm90ILi2EN4cute5tupleIJNS5_1CILi1EEES8_S8_EEENS6_IJNS7_ILi192EEENS7_ILi128EEENS7_ILi96EEEEEELi96ENS_6half_tEfNS_4arch4Sm90ELb0ELb0ELb0ELb1ELb1ELb1ELb0ELb0ELb1ELb1ELb1ELb0EEENS1_21CollectiveEpilogueFwdINS6_IJSA_SC_SB_EEES9_SE_SG_Li384ELb1ELb1ELb1ELb0EEENS1_36VarlenDynamicPersistentTileSchedulerILi192ELi128ELi384ELi128ELb1ELb1ELb1ELb0ELb1ELb1EEEEEEEEEvNT_6ParamsE --------------------------
	.section	.nv.constant0._ZN7cutlass13device_kernelIN5flash11enable_sm90INS1_16FlashAttnFwdSm90INS1_25CollectiveMainloopFwdSm90ILi2EN4cute5tupleIJNS5_1CILi1EEES8_S8_EEENS6_IJNS7_ILi192EEENS7_ILi128EEENS7_ILi96EEEEEELi96ENS_6half_tEfNS_4arch4Sm90ELb0ELb0ELb0ELb1ELb1ELb1ELb0ELb0ELb1ELb1ELb1ELb0EEENS1_21CollectiveEpilogueFwdINS6_IJSA_SC_SB_EEES9_SE_SG_Li384ELb1ELb1ELb1ELb0EEENS1_36VarlenDynamicPersistentTileSchedulerILi192ELi128ELi384ELi128ELb1ELb1ELb1ELb0ELb1ELb1EEEEEEEEEvNT_6ParamsE,"a",@progbits
	.sectionflags	@""
	.align	4
.nv.constant0._ZN7cutlass13device_kernelIN5flash11enable_sm90INS1_16FlashAttnFwdSm90INS1_25CollectiveMainloopFwdSm90ILi2EN4cute5tupleIJNS5_1CILi1EEES8_S8_EEENS6_IJNS7_ILi192EEENS7_ILi128EEENS7_ILi96EEEEEELi96ENS_6half_tEfNS_4arch4Sm90ELb0ELb0ELb0ELb1ELb1ELb1ELb0ELb0ELb1ELb1ELb1ELb0EEENS1_21CollectiveEpilogueFwdINS6_IJSA_SC_SB_EEES9_SE_SG_Li384ELb1ELb1ELb1ELb0EEENS1_36VarlenDynamicPersistentTileSchedulerILi192ELi128ELi384ELi128ELb1ELb1ELb1ELb0ELb1ELb1EEEEEEEEEvNT_6ParamsE:
	.zero		3584


//--------------------- .nv.constant0._ZN7cutlass13device_kernelIN5flash11enable_sm90INS1_16FlashAttnFwdSm90INS1_25CollectiveMainloopFwdSm90ILi2EN4cute5tupleIJNS5_1CILi1EEES8_S8_EEENS6_IJNS7_ILi192EEENS7_ILi128EEENS7_ILi96EEEEEELi96ENS_6half_tEfNS_4arch4Sm90ELb0ELb1ELb0ELb0ELb1ELb0ELb0ELb0ELb1ELb1ELb1ELb0EEENS1_21CollectiveEpilogueFwdINS6_IJSA_SC_SB_EEES9_SE_SG_Li384ELb0ELb1ELb1ELb0EEENS1_19SingleTileSchedulerILb0ELb1ELb1ELi192EEEEEEEEEvNT_6ParamsE --------------------------
	.section	.nv.constant0._ZN7cutlass13device_kernelIN5flash11enable_sm90INS1_16FlashAttnFwdSm90INS1_25CollectiveMainloopFwdSm90ILi2EN4cute5tupleIJNS5_1CILi1EEES8_S8_EEENS6_IJNS7_ILi192EEENS7_ILi128EEENS7_ILi96EEEEEELi96ENS_6half_tEfNS_4arch4Sm90ELb0ELb1ELb0ELb0ELb1ELb0ELb0ELb0ELb1ELb1ELb1ELb0EEENS1_21CollectiveEpilogueFwdINS6_IJSA_SC_SB_EEES9_SE_SG_Li384ELb0ELb1ELb1ELb0EEENS1_19SingleTileSchedulerILb0ELb1ELb1ELi192EEEEEEEEEvNT_6ParamsE,"a",@progbits
	.sectionflags	@""
	.align	4
.nv.constant0._ZN7cutlass13device_kernelIN5flash11enable_sm90INS1_16FlashAttnFwdSm90INS1_25CollectiveMainloopFwdSm90ILi2EN4cute5tupleIJNS5_1CILi1EEES8_S8_EEENS6_IJNS7_ILi192EEENS7_ILi128EEENS7_ILi96EEEEEELi96ENS_6half_tEfNS_4arch4Sm90ELb0ELb1ELb0ELb0ELb1ELb0ELb0ELb0ELb1ELb1ELb1ELb0EEENS1_21CollectiveEpilogueFwdINS6_IJSA_SC_SB_EEES9_SE_SG_Li384ELb0ELb1ELb1ELb0EEENS1_19SingleTileSchedulerILb0ELb1ELb1ELi192EEEEEEEEEvNT_6ParamsE:
	.zero		3456


//--------------------- .nv.constant0._ZN7cutlass13device_kernelIN5flash11enable_sm90INS1_16FlashAttnFwdSm90INS1_25CollectiveMainloopFwdSm90ILi2EN4cute5tupleIJNS5_1CILi1EEES8_S8_EEENS6_IJNS7_ILi192EEENS7_ILi128EEENS7_ILi96EEEEEELi96ENS_6half_tEfNS_4arch4Sm90ELb0ELb1ELb0ELb1ELb1ELb0ELb0ELb0ELb1ELb1ELb1ELb0EEENS1_21CollectiveEpilogueFwdINS6_IJSA_SC_SB_EEES9_SE_SG_Li384ELb1ELb1ELb1ELb0EEENS1_36VarlenDynamicPersistentTileSchedulerILi192ELi128ELi384ELi128ELb1ELb1ELb1ELb1ELb0ELb1EEEEEEEEEvNT_6ParamsE --------------------------
	.section	.nv.constant0._ZN7cutlass13device_kernelIN5flash11enable_sm90INS1_16FlashAttnFwdSm90INS1_25CollectiveMainloopFwdSm90ILi2EN4cute5tupleIJNS5_1CILi1EEES8_S8_EEENS6_IJNS7_ILi192EEENS7_ILi128EEENS7_ILi96EEEEEELi96ENS_6half_tEfNS_4arch4Sm90ELb0ELb1ELb0ELb1ELb1ELb0ELb0ELb0ELb1ELb1ELb1ELb0EEENS1_21CollectiveEpilogueFwdINS6_IJSA_SC_SB_EEES9_SE_SG_Li384ELb1ELb1ELb1ELb0EEENS1_36VarlenDynamicPersistentTileSchedulerILi192ELi128ELi384ELi128ELb1ELb1ELb1ELb1ELb0ELb1EEEEEEEEEvNT_6ParamsE,"a",@progbits
	.sectionflags	@""
	.align	4
.nv.constant0._ZN7cutlass13device_kernelIN5flash11enable_sm90INS1_16FlashAttnFwdSm90INS1_25CollectiveMainloopFwdSm90ILi2EN4cute5tupleIJNS5_1CILi1EEES8_S8_EEENS6_IJNS7_ILi192EEENS7_ILi128EEENS7_ILi96EEEEEELi96ENS_6half_tEfNS_4arch4Sm90ELb0ELb1ELb0ELb1ELb1ELb0ELb0ELb0ELb1ELb1ELb1ELb0EEENS1_21CollectiveEpilogueFwdINS6_IJSA_SC_SB_EEES9_SE_SG_Li384ELb1ELb1ELb1ELb0EEENS1_36VarlenDynamicPersistentTileSchedulerILi192ELi128ELi384ELi128ELb1ELb1ELb1ELb1ELb0ELb1EEEEEEEEEvNT_6ParamsE:
	.zero		3584


//--------------------- .nv.constant0._ZN7cutlass13device_kernelIN5flash11enable_sm90INS1_16FlashAttnFwdSm90INS1_25CollectiveMainloopFwdSm90ILi2EN4cute5tupleIJNS5_1CILi1EEES8_S8_EEENS6_IJNS7_ILi192EEENS7_ILi128EEENS7_ILi96EEEEEELi96ENS_6half_tEfNS_4arch4Sm90ELb0ELb1ELb0ELb1ELb1ELb1ELb0ELb0ELb1ELb1ELb1ELb0EEENS1_21CollectiveEpilogueFwdINS6_IJSA_SC_SB_EEES9_SE_SG_Li384ELb1ELb1ELb1ELb0EEENS1_36VarlenDynamicPersistentTileSchedulerILi192ELi128ELi384ELi128ELb1ELb1ELb1ELb1ELb0ELb1EEEEEEEEEvNT_6ParamsE --------------------------
	.section	.nv.constant0._ZN7cutlass13device_kernelIN5flash11enable_sm90INS1_16FlashAttnFwdSm90INS1_25CollectiveMainloopFwdSm90ILi2EN4cute5tupleIJNS5_1CILi1EEES8_S8_EEENS6_IJNS7_ILi192EEENS7_ILi128EEENS7_ILi96EEEEEELi96ENS_6half_tEfNS_4arch4Sm90ELb0ELb1ELb0ELb1ELb1ELb1ELb0ELb0ELb1ELb1ELb1ELb0EEENS1_21CollectiveEpilogueFwdINS6_IJSA_SC_SB_EEES9_SE_SG_Li384ELb1ELb1ELb1ELb0EEENS1_36VarlenDynamicPersistentTileSchedulerILi192ELi128ELi384ELi128ELb1ELb1ELb1ELb1ELb0ELb1EEEEEEEEEvNT_6ParamsE,"a",@progbits
	.sectionflags	@""
	.align	4
.nv.constant0._ZN7cutlass13device_kernelIN5flash11enable_sm90INS1_16FlashAttnFwdSm90INS1_25CollectiveMainloopFwdSm90ILi2EN4cute5tupleIJNS5_1CILi1EEES8_S8_EEENS6_IJNS7_ILi192EEENS7_ILi128EEENS7_ILi96EEEEEELi96ENS_6half_tEfNS_4arch4Sm90ELb0ELb1ELb0ELb1ELb1ELb1ELb0ELb0ELb1ELb1ELb1ELb0EEENS1_21CollectiveEpilogueFwdINS6_IJSA_SC_SB_EEES9_SE_SG_Li384ELb1ELb1ELb1ELb0EEENS1_36VarlenDynamicPersistentTileSchedulerILi192ELi128ELi384ELi128ELb1ELb1ELb1ELb1ELb0ELb1EEEEEEEEEvNT_6ParamsE:
	.zero		3584


//--------------------- .nv.constant0._ZN7cutlass13device_kernelIN5flash11enable_sm90INS1_16FlashAttnFwdSm90INS1_25CollectiveMainloopFwdSm90ILi2EN4cute5tupleIJNS5_1CILi1EEES8_S8_EEENS6_IJNS7_ILi192EEENS7_ILi128EEENS7_ILi96EEEEEELi96ENS_6half_tEfNS_4arch4Sm90ELb1ELb0ELb0ELb0ELb1ELb0ELb0ELb0ELb1ELb1ELb1ELb0EEENS1_21CollectiveEpilogueFwdINS6_IJSA_SC_SB_EEES9_SE_SG_Li384ELb0ELb1ELb1ELb0EEENS1_19SingleTileSchedulerILb0ELb1ELb1ELi192EEEEEEEEEvNT_6ParamsE --------------------------
	.section	.nv.constant0._ZN7cutlass13device_kernelIN5flash11enable_sm90INS1_16FlashAttnFwdSm90INS1_25CollectiveMainloopFwdSm90ILi2EN4cute5tupleIJNS5_1CILi1EEES8_S8_EEENS6_IJNS7_ILi192EEENS7_ILi128EEENS7_ILi96EEEEEELi96ENS_6half_tEfNS_4arch4Sm90ELb1ELb0ELb0ELb0ELb1ELb0ELb0ELb0ELb1ELb1ELb1ELb0EEENS1_21CollectiveEpilogueFwdINS6_IJSA_SC_SB_EEES9_SE_SG_Li384ELb0ELb1ELb1ELb0EEENS1_19SingleTileSchedulerILb0ELb1ELb1ELi192EEEEEEEEEvNT_6ParamsE,"a",@progbits
	.sectionflags	@""
	.align	4
.nv.constant0._ZN7cutlass13device_kernelIN5flash11enable_sm90INS1_16FlashAttnFwdSm90INS1_25CollectiveMainloopFwdSm90ILi2EN4cute5tupleIJNS5_1CILi1EEES8_S8_EEENS6_IJNS7_ILi192EEENS7_ILi128EEENS7_ILi96EEEEEELi96ENS_6half_tEfNS_4arch4Sm90ELb1ELb0ELb0ELb0ELb1ELb0ELb0ELb0ELb1ELb1ELb1ELb0EEENS1_21CollectiveEpilogueFwdINS6_IJSA_SC_SB_EEES9_SE_SG_Li384ELb0ELb1ELb1ELb0EEENS1_19SingleTileSchedulerILb0ELb1ELb1ELi192EEEEEEEEEvNT_6ParamsE:
	.zero		3456


//--------------------- .nv.constant0._ZN7cutlass13device_kernelIN5flash11enable_sm90INS1_16FlashAttnFwdSm90INS1_25CollectiveMainloopFwdSm90ILi2EN4cute5tupleIJNS5_1CILi1EEES8_S8_EEENS6_IJNS7_ILi192EEENS7_ILi128EEENS7_ILi96EEEEEELi96ENS_6half_tEfNS_4arch4Sm90ELb1ELb0ELb0ELb1ELb1ELb0ELb0ELb0ELb1ELb1ELb1ELb0EEENS1_21CollectiveEpilogueFwdINS6_IJSA_SC_SB_EEES9_SE_SG_Li384ELb1ELb1ELb1ELb0EEENS1_36VarlenDynamicPersistentTileSchedulerILi192ELi128ELi384ELi128ELb1ELb1ELb1ELb1ELb1ELb1EEEEEEEEEvNT_6ParamsE --------------------------
	.section	.nv.constant0._ZN7cutlass13device_kernelIN5flash11enable_sm90INS1_16FlashAttnFwdSm90INS1_25CollectiveMainloopFwdSm90ILi2EN4cute5tupleIJNS5_1CILi1EEES8_S8_EEENS6_IJNS7_ILi192EEENS7_ILi128EEENS7_ILi96EEEEEELi96ENS_6half_tEfNS_4arch4Sm90ELb1ELb0ELb0ELb1ELb1ELb0ELb0ELb0ELb1ELb1ELb1ELb0EEENS1_21CollectiveEpilogueFwdINS6_IJSA_SC_SB_EEES9_SE_SG_Li384ELb1ELb1ELb1ELb0EEENS1_36VarlenDynamicPersistentTileSchedulerILi192ELi128ELi384ELi128ELb1ELb1ELb1ELb1ELb1ELb1EEEEEEEEEvNT_6ParamsE,"a",@progbits
	.sectionflags	@""
	.align	4
.nv.constant0._ZN7cutlass13device_kernelIN5flash11enable_sm90INS1_16FlashAttnFwdSm90INS1_25CollectiveMainloopFwdSm90ILi2EN4cute5tupleIJNS5_1CILi1EEES8_S8_EEENS6_IJNS7_ILi192EEENS7_ILi128EEENS7_ILi96EEEEEELi96ENS_6half_tEfNS_4arch4Sm90ELb1ELb0ELb0ELb1ELb1ELb0ELb0ELb0ELb1ELb1ELb1ELb0EEENS1_21CollectiveEpilogueFwdINS6_IJSA_SC_SB_EEES9_SE_SG_Li384ELb1ELb1ELb1ELb0EEENS1_36VarlenDynamicPersistentTileSchedulerILi192ELi128ELi384ELi128ELb1ELb1ELb1ELb1ELb1ELb1EEEEEEEEEvNT_6ParamsE:
	.zero		3584


//--------------------- .nv.constant0._ZN7cutlass13device_kernelIN5flash11enable_sm90INS1_16FlashAttnFwdSm90INS1_25CollectiveMainloopFwdSm90ILi2EN4cute5tupleIJNS5_1CILi1EEES8_S8_EEENS6_IJNS7_ILi192EEENS7_ILi128EEENS7_ILi96EEEEEELi96ENS_6half_tEfNS_4arch4Sm90ELb1ELb0ELb0ELb1ELb1ELb1ELb0ELb0ELb1ELb1ELb1ELb0EEENS1_21CollectiveEpilogueFwdINS6_IJSA_SC_SB_EEES9_SE_SG_Li384ELb1ELb1ELb1ELb0EEENS1_36VarlenDynamicPersistentTileSchedulerILi192ELi128ELi384ELi128ELb1ELb1ELb1ELb1ELb1ELb1EEEEEEEEEvNT_6ParamsE --------------------------
	.section	.nv.constant0._ZN7cutlass13device_kernelIN5flash11enable_sm90INS1_16FlashAttnFwdSm90INS1_25CollectiveMainloopFwdSm90ILi2EN4cute5tupleIJNS5_1CILi1EEES8_S8_EEENS6_IJNS7_ILi192EEENS7_ILi128EEENS7_ILi96EEEEEELi96ENS_6half_tEfNS_4arch4Sm90ELb1ELb0ELb0ELb1ELb1ELb1ELb0ELb0ELb1ELb1ELb1ELb0EEENS1_21CollectiveEpilogueFwdINS6_IJSA_SC_SB_EEES9_SE_SG_Li384ELb1ELb1ELb1ELb0EEENS1_36VarlenDynamicPersistentTileSchedulerILi192ELi128ELi384ELi128ELb1ELb1ELb1ELb1ELb1ELb1EEEEEEEEEvNT_6ParamsE,"a",@progbits
	.sectionflags	@""
	.align	4
.nv.constant0._ZN7cutlass13device_kernelIN5flash11enable_sm90INS1_16FlashAttnFwdSm90INS1_25CollectiveMainloopFwdSm90ILi2EN4cute5tupleIJNS5_1CILi1EEES8_S8_EEENS6_IJNS7_ILi192EEENS7_ILi128EEENS7_ILi96EEEEEELi96ENS_6half_tEfNS_4arch4Sm90ELb1ELb0ELb0ELb1ELb1ELb1ELb0ELb0ELb1ELb1ELb1ELb0EEENS1_21CollectiveEpilogueFwdINS6_IJSA_SC_SB_EEES9_SE_SG_Li384ELb1ELb1ELb1ELb0EEENS1_36VarlenDynamicPersistentTileSchedulerILi192ELi128ELi384ELi128ELb1ELb1ELb1ELb1ELb1ELb1EEEEEEEEEvNT_6ParamsE:
	.zero		3584


//--------------------- SYMBOLS --------------------------

	.type		.nv.reservedSmem.offset0,@object
	.size		.nv.reservedSmem.offset0,0x4
